//
// Generated by NVIDIA NVVM Compiler
//
// Compiler Build ID: CL-36424714
// Cuda compilation tools, release 13.0, V13.0.88
// Based on NVVM 20.0.0
//

.version 9.0
.target sm_100
.address_size 64

	// .globl	main_kernel
// _ZZ11main_kernelE15PadInput_shared has been demoted
// _ZZ11main_kernelE13weight_shared has been demoted

.visible .entry main_kernel(
	.param .u64 .ptr .align 1 main_kernel_param_0,
	.param .u64 .ptr .align 1 main_kernel_param_1,
	.param .u64 .ptr .align 1 main_kernel_param_2
)
.maxntid 128
{
	.reg .pred 	%p<268>;
	.reg .b16 	%rs<2583>;
	.reg .b32 	%r<125>;
	.reg .b32 	%f<2>;
	.reg .b64 	%rd<14>;
	// demoted variable
	.shared .align 2 .b8 _ZZ11main_kernelE15PadInput_shared[1024];
	// demoted variable
	.shared .align 2 .b8 _ZZ11main_kernelE13weight_shared[16384];
	ld.param.u64 	%rd4, [main_kernel_param_1];
	ld.param.u64 	%rd5, [main_kernel_param_2];
	cvta.to.global.u64 	%rd1, %rd5;
	cvta.to.global.u64 	%rd2, %rd4;
	mov.f32 	%f1, 0f00000000;
	// begin inline asm
	{  cvt.rn.f16.f32 %rs782, %f1;}

	// end inline asm
	mov.u32 	%r1, %ctaid.x;
	shr.u32 	%r26, %r1, 4;
	and.b32  	%r27, %r26, 134217726;
	mov.u32 	%r28, %tid.x;
	shr.u32 	%r29, %r28, 5;
	or.b32  	%r30, %r27, %r29;
	setp.ne.s32 	%p3, %r30, 0;
	add.s32 	%r31, %r27, %r29;
	setp.lt.u32 	%p4, %r31, 5;
	and.pred  	%p1, %p3, %p4;
	shr.u32 	%r33, %r1, 3;
	and.b32  	%r34, %r33, 2;
	shr.u32 	%r35, %r28, 3;
	and.b32  	%r36, %r35, 3;
	or.b32  	%r2, %r34, %r36;
	add.s32 	%r3, %r34, %r36;
	shl.b32 	%r37, %r1, 7;
	and.b32  	%r38, %r37, 2147479552;
	shl.b32 	%r39, %r1, 6;
	and.b32  	%r4, %r39, 1024;
	shl.b32 	%r5, %r28, 6;
	and.b32  	%r40, %r5, 7680;
	shl.b32 	%r41, %r28, 2;
	and.b32  	%r42, %r41, 28;
	add.s32 	%r43, %r38, %r40;
	or.b32  	%r44, %r43, %r42;
	add.s32 	%r45, %r44, %r4;
	add.s32 	%r6, %r45, -2560;
	shl.b32 	%r46, %r28, 3;
	mov.u32 	%r47, _ZZ11main_kernelE15PadInput_shared;
	add.s32 	%r7, %r47, %r46;
	shl.b32 	%r48, %r28, 4;
	mov.u32 	%r49, _ZZ11main_kernelE13weight_shared;
	add.s32 	%r8, %r49, %r48;
	shl.b32 	%r50, %r28, 11;
	and.b32  	%r51, %r50, 131072;
	shl.b32 	%r52, %r28, 7;
	and.b32  	%r53, %r52, 7936;
	shl.b32 	%r54, %r1, 4;
	and.b32  	%r9, %r54, 240;
	and.b32  	%r55, %r46, 8;
	or.b32  	%r56, %r9, %r51;
	or.b32  	%r57, %r56, %r55;
	or.b32  	%r10, %r57, %r53;
	and.b32  	%r11, %r28, 32;
	shl.b32 	%r58, %r28, 1;
	and.b32  	%r12, %r58, 128;
	shr.u32 	%r59, %r28, 4;
	and.b32  	%r13, %r59, 1;
	and.b32  	%r14, %r28, 15;
	add.s32 	%r60, %r58, 64;
	and.b32  	%r15, %r60, 384;
	add.s32 	%r61, %r58, 192;
	and.b32  	%r16, %r61, 384;
	mov.b32 	%r123, 0;
	not.pred 	%p5, %p1;
	mov.u16 	%rs2325, %rs782;
	mov.u16 	%rs2326, %rs782;
$L__BB0_1:
	bar.sync 	0;
	mov.u16 	%rs2321, %rs782;
	mov.u16 	%rs2322, %rs782;
	mov.u16 	%rs2323, %rs782;
	mov.u16 	%rs2324, %rs782;
	@%p5 bra 	$L__BB0_5;
	setp.eq.s32 	%p6, %r2, 0;
	mov.u16 	%rs2321, %rs782;
	mov.u16 	%rs2322, %rs782;
	mov.u16 	%rs2323, %rs782;
	mov.u16 	%rs2324, %rs782;
	@%p6 bra 	$L__BB0_5;
	setp.gt.u32 	%p7, %r3, 4;
	mov.u16 	%rs2321, %rs782;
	mov.u16 	%rs2322, %rs782;
	mov.u16 	%rs2323, %rs782;
	mov.u16 	%rs2324, %rs782;
	@%p7 bra 	$L__BB0_5;
	shl.b32 	%r62, %r123, 5;
	add.s32 	%r63, %r6, %r62;
	mul.wide.s32 	%rd6, %r63, 2;
	add.s64 	%rd7, %rd2, %rd6;
	ld.global.nc.v4.u16 	{%rs2321, %rs2322, %rs2323, %rs2324}, [%rd7];
$L__BB0_5:
	st.shared.v4.u16 	[%r7], {%rs2321, %rs2322, %rs2323, %rs2324};
	shl.b32 	%r65, %r123, 13;
	add.s32 	%r66, %r10, %r65;
	mul.wide.u32 	%rd8, %r66, 2;
	add.s64 	%rd9, %rd1, %rd8;
	ld.global.nc.v4.u32 	{%r67, %r68, %r69, %r70}, [%rd9];
	st.shared.v4.u32 	[%r8], {%r67, %r68, %r69, %r70};
	ld.global.nc.v4.u32 	{%r71, %r72, %r73, %r74}, [%rd9+524288];
	st.shared.v4.u32 	[%r8+2048], {%r71, %r72, %r73, %r74};
	ld.global.nc.v4.u32 	{%r75, %r76, %r77, %r78}, [%rd9+1048576];
	st.shared.v4.u32 	[%r8+4096], {%r75, %r76, %r77, %r78};
	ld.global.nc.v4.u32 	{%r79, %r80, %r81, %r82}, [%rd9+1572864];
	st.shared.v4.u32 	[%r8+6144], {%r79, %r80, %r81, %r82};
	ld.global.nc.v4.u32 	{%r83, %r84, %r85, %r86}, [%rd9+2097152];
	st.shared.v4.u32 	[%r8+8192], {%r83, %r84, %r85, %r86};
	ld.global.nc.v4.u32 	{%r87, %r88, %r89, %r90}, [%rd9+2621440];
	st.shared.v4.u32 	[%r8+10240], {%r87, %r88, %r89, %r90};
	ld.global.nc.v4.u32 	{%r91, %r92, %r93, %r94}, [%rd9+3145728];
	st.shared.v4.u32 	[%r8+12288], {%r91, %r92, %r93, %r94};
	ld.global.nc.v4.u32 	{%r95, %r96, %r97, %r98}, [%rd9+3670016];
	st.shared.v4.u32 	[%r8+14336], {%r95, %r96, %r97, %r98};
	bar.sync 	0;
	mov.b32 	%r124, 0;
	mov.pred 	%p267, -1;
$L__BB0_6:
	mov.pred 	%p2, %p267;
	setp.ne.s32 	%p9, %r11, 0;
	add.s32 	%r99, %r124, %r13;
	shl.b32 	%r19, %r99, 5;
	add.s32 	%r100, %r19, %r12;
	shl.b32 	%r101, %r100, 1;
	add.s32 	%r20, %r47, %r101;
	mov.u16 	%rs2327, %rs782;
	@%p9 bra 	$L__BB0_8;
	ld.shared.u16 	%rs2327, [%r20];
$L__BB0_8:
	shl.b32 	%r103, %r124, 10;
	sub.s32 	%r104, %r14, %r103;
	shl.b32 	%r105, %r104, 1;
	add.s32 	%r21, %r49, %r105;
	ld.shared.u16 	%rs785, [%r21+15360];
	// begin inline asm
	{mul.f16 %rs783,%rs2327,%rs785;
}
	// end inline asm
	// begin inline asm
	{add.f16 %rs786,%rs2326,%rs783;
}
	// end inline asm
	mov.u16 	%rs2328, %rs782;
	@%p9 bra 	$L__BB0_10;
	ld.shared.u16 	%rs2328, [%r20+2];
$L__BB0_10:
	ld.shared.u16 	%rs791, [%r21+15392];
	// begin inline asm
	{mul.f16 %rs789,%rs2328,%rs791;
}
	// end inline asm
	// begin inline asm
	{add.f16 %rs792,%rs786,%rs789;
}
	// end inline asm
	mov.u16 	%rs2329, %rs782;
	@%p9 bra 	$L__BB0_12;
	ld.shared.u16 	%rs2329, [%r20+4];
$L__BB0_12:
	ld.shared.u16 	%rs797, [%r21+15424];
	// begin inline asm
	{mul.f16 %rs795,%rs2329,%rs797;
}
	// end inline asm
	// begin inline asm
	{add.f16 %rs798,%rs792,%rs795;
}
	// end inline asm
	mov.u16 	%rs2330, %rs782;
	@%p9 bra 	$L__BB0_14;
	ld.shared.u16 	%rs2330, [%r20+6];
$L__BB0_14:
	ld.shared.u16 	%rs803, [%r21+15456];
	// begin inline asm
	{mul.f16 %rs801,%rs2330,%rs803;
}
	// end inline asm
	// begin inline asm
	{add.f16 %rs804,%rs798,%rs801;
}
	// end inline asm
	mov.u16 	%rs2331, %rs782;
	@%p9 bra 	$L__BB0_16;
	ld.shared.u16 	%rs2331, [%r20+8];
$L__BB0_16:
	ld.shared.u16 	%rs809, [%r21+15488];
	// begin inline asm
	{mul.f16 %rs807,%rs2331,%rs809;
}
	// end inline asm
	// begin inline asm
	{add.f16 %rs810,%rs804,%rs807;
}
	// end inline asm
	mov.u16 	%rs2332, %rs782;
	@%p9 bra 	$L__BB0_18;
	ld.shared.u16 	%rs2332, [%r20+10];
$L__BB0_18:
	ld.shared.u16 	%rs815, [%r21+15520];
	// begin inline asm
	{mul.f16 %rs813,%rs2332,%rs815;
}
	// end inline asm
	// begin inline asm
	{add.f16 %rs816,%rs810,%rs813;
}
	// end inline asm
	mov.u16 	%rs2333, %rs782;
	@%p9 bra 	$L__BB0_20;
	ld.shared.u16 	%rs2333, [%r20+12];
$L__BB0_20:
	ld.shared.u16 	%rs821, [%r21+15552];
	// begin inline asm
	{mul.f16 %rs819,%rs2333,%rs821;
}
	// end inline asm
	// begin inline asm
	{add.f16 %rs822,%rs816,%rs819;
}
	// end inline asm
	mov.u16 	%rs2334, %rs782;
	@%p9 bra 	$L__BB0_22;
	ld.shared.u16 	%rs2334, [%r20+14];
$L__BB0_22:
	ld.shared.u16 	%rs827, [%r21+15584];
	// begin inline asm
	{mul.f16 %rs825,%rs2334,%rs827;
}
	// end inline asm
	// begin inline asm
	{add.f16 %rs828,%rs822,%rs825;
}
	// end inline asm
	mov.u16 	%rs2335, %rs782;
	@%p9 bra 	$L__BB0_24;
	ld.shared.u16 	%rs2335, [%r20+16];
$L__BB0_24:
	ld.shared.u16 	%rs833, [%r21+15616];
	// begin inline asm
	{mul.f16 %rs831,%rs2335,%rs833;
}
	// end inline asm
	// begin inline asm
	{add.f16 %rs834,%rs828,%rs831;
}
	// end inline asm
	mov.u16 	%rs2336, %rs782;
	@%p9 bra 	$L__BB0_26;
	ld.shared.u16 	%rs2336, [%r20+18];
$L__BB0_26:
	ld.shared.u16 	%rs839, [%r21+15648];
	// begin inline asm
	{mul.f16 %rs837,%rs2336,%rs839;
}
	// end inline asm
	// begin inline asm
	{add.f16 %rs840,%rs834,%rs837;
}
	// end inline asm
	mov.u16 	%rs2337, %rs782;
	@%p9 bra 	$L__BB0_28;
	ld.shared.u16 	%rs2337, [%r20+20];
$L__BB0_28:
	ld.shared.u16 	%rs845, [%r21+15680];
	// begin inline asm
	{mul.f16 %rs843,%rs2337,%rs845;
}
	// end inline asm
	// begin inline asm
	{add.f16 %rs846,%rs840,%rs843;
}
	// end inline asm
	mov.u16 	%rs2338, %rs782;
	@%p9 bra 	$L__BB0_30;
	ld.shared.u16 	%rs2338, [%r20+22];
$L__BB0_30:
	ld.shared.u16 	%rs851, [%r21+15712];
	// begin inline asm
	{mul.f16 %rs849,%rs2338,%rs851;
}
	// end inline asm
	// begin inline asm
	{add.f16 %rs852,%rs846,%rs849;
}
	// end inline asm
	mov.u16 	%rs2339, %rs782;
	@%p9 bra 	$L__BB0_32;
	ld.shared.u16 	%rs2339, [%r20+24];
$L__BB0_32:
	ld.shared.u16 	%rs857, [%r21+15744];
	// begin inline asm
	{mul.f16 %rs855,%rs2339,%rs857;
}
	// end inline asm
	// begin inline asm
	{add.f16 %rs858,%rs852,%rs855;
}
	// end inline asm
	mov.u16 	%rs2340, %rs782;
	@%p9 bra 	$L__BB0_34;
	ld.shared.u16 	%rs2340, [%r20+26];
$L__BB0_34:
	ld.shared.u16 	%rs863, [%r21+15776];
	// begin inline asm
	{mul.f16 %rs861,%rs2340,%rs863;
}
	// end inline asm
	// begin inline asm
	{add.f16 %rs864,%rs858,%rs861;
}
	// end inline asm
	mov.u16 	%rs2341, %rs782;
	@%p9 bra 	$L__BB0_36;
	ld.shared.u16 	%rs2341, [%r20+28];
$L__BB0_36:
	ld.shared.u16 	%rs869, [%r21+15808];
	// begin inline asm
	{mul.f16 %rs867,%rs2341,%rs869;
}
	// end inline asm
	// begin inline asm
	{add.f16 %rs870,%rs864,%rs867;
}
	// end inline asm
	mov.u16 	%rs2342, %rs782;
	@%p9 bra 	$L__BB0_38;
	ld.shared.u16 	%rs2342, [%r20+30];
$L__BB0_38:
	ld.shared.u16 	%rs875, [%r21+15840];
	// begin inline asm
	{mul.f16 %rs873,%rs2342,%rs875;
}
	// end inline asm
	// begin inline asm
	{add.f16 %rs876,%rs870,%rs873;
}
	// end inline asm
	mov.u16 	%rs2343, %rs782;
	@%p9 bra 	$L__BB0_40;
	ld.shared.u16 	%rs2343, [%r20+32];
$L__BB0_40:
	ld.shared.u16 	%rs881, [%r21+15872];
	// begin inline asm
	{mul.f16 %rs879,%rs2343,%rs881;
}
	// end inline asm
	// begin inline asm
	{add.f16 %rs882,%rs876,%rs879;
}
	// end inline asm
	mov.u16 	%rs2344, %rs782;
	@%p9 bra 	$L__BB0_42;
	ld.shared.u16 	%rs2344, [%r20+34];
$L__BB0_42:
	ld.shared.u16 	%rs887, [%r21+15904];
	// begin inline asm
	{mul.f16 %rs885,%rs2344,%rs887;
}
	// end inline asm
	// begin inline asm
	{add.f16 %rs888,%rs882,%rs885;
}
	// end inline asm
	mov.u16 	%rs2345, %rs782;
	@%p9 bra 	$L__BB0_44;
	ld.shared.u16 	%rs2345, [%r20+36];
$L__BB0_44:
	ld.shared.u16 	%rs893, [%r21+15936];
	// begin inline asm
	{mul.f16 %rs891,%rs2345,%rs893;
}
	// end inline asm
	// begin inline asm
	{add.f16 %rs894,%rs888,%rs891;
}
	// end inline asm
	mov.u16 	%rs2346, %rs782;
	@%p9 bra 	$L__BB0_46;
	ld.shared.u16 	%rs2346, [%r20+38];
$L__BB0_46:
	ld.shared.u16 	%rs899, [%r21+15968];
	// begin inline asm
	{mul.f16 %rs897,%rs2346,%rs899;
}
	// end inline asm
	// begin inline asm
	{add.f16 %rs900,%rs894,%rs897;
}
	// end inline asm
	mov.u16 	%rs2347, %rs782;
	@%p9 bra 	$L__BB0_48;
	ld.shared.u16 	%rs2347, [%r20+40];
$L__BB0_48:
	ld.shared.u16 	%rs905, [%r21+16000];
	// begin inline asm
	{mul.f16 %rs903,%rs2347,%rs905;
}
	// end inline asm
	// begin inline asm
	{add.f16 %rs906,%rs900,%rs903;
}
	// end inline asm
	mov.u16 	%rs2348, %rs782;
	@%p9 bra 	$L__BB0_50;
	ld.shared.u16 	%rs2348, [%r20+42];
$L__BB0_50:
	ld.shared.u16 	%rs911, [%r21+16032];
	// begin inline asm
	{mul.f16 %rs909,%rs2348,%rs911;
}
	// end inline asm
	// begin inline asm
	{add.f16 %rs912,%rs906,%rs909;
}
	// end inline asm
	mov.u16 	%rs2349, %rs782;
	@%p9 bra 	$L__BB0_52;
	ld.shared.u16 	%rs2349, [%r20+44];
$L__BB0_52:
	ld.shared.u16 	%rs917, [%r21+16064];
	// begin inline asm
	{mul.f16 %rs915,%rs2349,%rs917;
}
	// end inline asm
	// begin inline asm
	{add.f16 %rs918,%rs912,%rs915;
}
	// end inline asm
	mov.u16 	%rs2350, %rs782;
	@%p9 bra 	$L__BB0_54;
	ld.shared.u16 	%rs2350, [%r20+46];
$L__BB0_54:
	ld.shared.u16 	%rs923, [%r21+16096];
	// begin inline asm
	{mul.f16 %rs921,%rs2350,%rs923;
}
	// end inline asm
	// begin inline asm
	{add.f16 %rs924,%rs918,%rs921;
}
	// end inline asm
	mov.u16 	%rs2351, %rs782;
	@%p9 bra 	$L__BB0_56;
	ld.shared.u16 	%rs2351, [%r20+48];
$L__BB0_56:
	ld.shared.u16 	%rs929, [%r21+16128];
	// begin inline asm
	{mul.f16 %rs927,%rs2351,%rs929;
}
	// end inline asm
	// begin inline asm
	{add.f16 %rs930,%rs924,%rs927;
}
	// end inline asm
	mov.u16 	%rs2352, %rs782;
	@%p9 bra 	$L__BB0_58;
	ld.shared.u16 	%rs2352, [%r20+50];
$L__BB0_58:
	ld.shared.u16 	%rs935, [%r21+16160];
	// begin inline asm
	{mul.f16 %rs933,%rs2352,%rs935;
}
	// end inline asm
	// begin inline asm
	{add.f16 %rs936,%rs930,%rs933;
}
	// end inline asm
	mov.u16 	%rs2353, %rs782;
	@%p9 bra 	$L__BB0_60;
	ld.shared.u16 	%rs2353, [%r20+52];
$L__BB0_60:
	ld.shared.u16 	%rs941, [%r21+16192];
	// begin inline asm
	{mul.f16 %rs939,%rs2353,%rs941;
}
	// end inline asm
	// begin inline asm
	{add.f16 %rs942,%rs936,%rs939;
}
	// end inline asm
	mov.u16 	%rs2354, %rs782;
	@%p9 bra 	$L__BB0_62;
	ld.shared.u16 	%rs2354, [%r20+54];
$L__BB0_62:
	ld.shared.u16 	%rs947, [%r21+16224];
	// begin inline asm
	{mul.f16 %rs945,%rs2354,%rs947;
}
	// end inline asm
	// begin inline asm
	{add.f16 %rs948,%rs942,%rs945;
}
	// end inline asm
	mov.u16 	%rs2355, %rs782;
	@%p9 bra 	$L__BB0_64;
	ld.shared.u16 	%rs2355, [%r20+56];
$L__BB0_64:
	ld.shared.u16 	%rs953, [%r21+16256];
	// begin inline asm
	{mul.f16 %rs951,%rs2355,%rs953;
}
	// end inline asm
	// begin inline asm
	{add.f16 %rs954,%rs948,%rs951;
}
	// end inline asm
	mov.u16 	%rs2356, %rs782;
	@%p9 bra 	$L__BB0_66;
	ld.shared.u16 	%rs2356, [%r20+58];
$L__BB0_66:
	ld.shared.u16 	%rs959, [%r21+16288];
	// begin inline asm
	{mul.f16 %rs957,%rs2356,%rs959;
}
	// end inline asm
	// begin inline asm
	{add.f16 %rs960,%rs954,%rs957;
}
	// end inline asm
	mov.u16 	%rs2357, %rs782;
	@%p9 bra 	$L__BB0_68;
	ld.shared.u16 	%rs2357, [%r20+60];
$L__BB0_68:
	ld.shared.u16 	%rs965, [%r21+16320];
	// begin inline asm
	{mul.f16 %rs963,%rs2357,%rs965;
}
	// end inline asm
	// begin inline asm
	{add.f16 %rs966,%rs960,%rs963;
}
	// end inline asm
	mov.u16 	%rs2358, %rs782;
	@%p9 bra 	$L__BB0_70;
	ld.shared.u16 	%rs2358, [%r20+62];
$L__BB0_70:
	ld.shared.u16 	%rs971, [%r21+16352];
	// begin inline asm
	{mul.f16 %rs969,%rs2358,%rs971;
}
	// end inline asm
	// begin inline asm
	{add.f16 %rs972,%rs966,%rs969;
}
	// end inline asm
	mov.u16 	%rs2359, %rs782;
	@%p9 bra 	$L__BB0_72;
	ld.shared.u16 	%rs2359, [%r20+64];
$L__BB0_72:
	ld.shared.u16 	%rs977, [%r21+14336];
	// begin inline asm
	{mul.f16 %rs975,%rs2359,%rs977;
}
	// end inline asm
	// begin inline asm
	{add.f16 %rs978,%rs2325,%rs975;
}
	// end inline asm
	mov.u16 	%rs2360, %rs782;
	@%p9 bra 	$L__BB0_74;
	ld.shared.u16 	%rs2360, [%r20+66];
$L__BB0_74:
	ld.shared.u16 	%rs983, [%r21+14368];
	// begin inline asm
	{mul.f16 %rs981,%rs2360,%rs983;
}
	// end inline asm
	// begin inline asm
	{add.f16 %rs984,%rs978,%rs981;
}
	// end inline asm
	mov.u16 	%rs2361, %rs782;
	@%p9 bra 	$L__BB0_76;
	ld.shared.u16 	%rs2361, [%r20+68];
$L__BB0_76:
	ld.shared.u16 	%rs989, [%r21+14400];
	// begin inline asm
	{mul.f16 %rs987,%rs2361,%rs989;
}
	// end inline asm
	// begin inline asm
	{add.f16 %rs990,%rs984,%rs987;
}
	// end inline asm
	mov.u16 	%rs2362, %rs782;
	@%p9 bra 	$L__BB0_78;
	ld.shared.u16 	%rs2362, [%r20+70];
$L__BB0_78:
	ld.shared.u16 	%rs995, [%r21+14432];
	// begin inline asm
	{mul.f16 %rs993,%rs2362,%rs995;
}
	// end inline asm
	// begin inline asm
	{add.f16 %rs996,%rs990,%rs993;
}
	// end inline asm
	mov.u16 	%rs2363, %rs782;
	@%p9 bra 	$L__BB0_80;
	ld.shared.u16 	%rs2363, [%r20+72];
$L__BB0_80:
	ld.shared.u16 	%rs1001, [%r21+14464];
	// begin inline asm
	{mul.f16 %rs999,%rs2363,%rs1001;
}
	// end inline asm
	// begin inline asm
	{add.f16 %rs1002,%rs996,%rs999;
}
	// end inline asm
	mov.u16 	%rs2364, %rs782;
	@%p9 bra 	$L__BB0_82;
	ld.shared.u16 	%rs2364, [%r20+74];
$L__BB0_82:
	ld.shared.u16 	%rs1007, [%r21+14496];
	// begin inline asm
	{mul.f16 %rs1005,%rs2364,%rs1007;
}
	// end inline asm
	// begin inline asm
	{add.f16 %rs1008,%rs1002,%rs1005;
}
	// end inline asm
	mov.u16 	%rs2365, %rs782;
	@%p9 bra 	$L__BB0_84;
	ld.shared.u16 	%rs2365, [%r20+76];
$L__BB0_84:
	ld.shared.u16 	%rs1013, [%r21+14528];
	// begin inline asm
	{mul.f16 %rs1011,%rs2365,%rs1013;
}
	// end inline asm
	// begin inline asm
	{add.f16 %rs1014,%rs1008,%rs1011;
}
	// end inline asm
	mov.u16 	%rs2366, %rs782;
	@%p9 bra 	$L__BB0_86;
	ld.shared.u16 	%rs2366, [%r20+78];
$L__BB0_86:
	ld.shared.u16 	%rs1019, [%r21+14560];
	// begin inline asm
	{mul.f16 %rs1017,%rs2366,%rs1019;
}
	// end inline asm
	// begin inline asm
	{add.f16 %rs1020,%rs1014,%rs1017;
}
	// end inline asm
	mov.u16 	%rs2367, %rs782;
	@%p9 bra 	$L__BB0_88;
	ld.shared.u16 	%rs2367, [%r20+80];
$L__BB0_88:
	ld.shared.u16 	%rs1025, [%r21+14592];
	// begin inline asm
	{mul.f16 %rs1023,%rs2367,%rs1025;
}
	// end inline asm
	// begin inline asm
	{add.f16 %rs1026,%rs1020,%rs1023;
}
	// end inline asm
	mov.u16 	%rs2368, %rs782;
	@%p9 bra 	$L__BB0_90;
	ld.shared.u16 	%rs2368, [%r20+82];
$L__BB0_90:
	ld.shared.u16 	%rs1031, [%r21+14624];
	// begin inline asm
	{mul.f16 %rs1029,%rs2368,%rs1031;
}
	// end inline asm
	// begin inline asm
	{add.f16 %rs1032,%rs1026,%rs1029;
}
	// end inline asm
	mov.u16 	%rs2369, %rs782;
	@%p9 bra 	$L__BB0_92;
	ld.shared.u16 	%rs2369, [%r20+84];
$L__BB0_92:
	ld.shared.u16 	%rs1037, [%r21+14656];
	// begin inline asm
	{mul.f16 %rs1035,%rs2369,%rs1037;
}
	// end inline asm
	// begin inline asm
	{add.f16 %rs1038,%rs1032,%rs1035;
}
	// end inline asm
	mov.u16 	%rs2370, %rs782;
	@%p9 bra 	$L__BB0_94;
	ld.shared.u16 	%rs2370, [%r20+86];
$L__BB0_94:
	ld.shared.u16 	%rs1043, [%r21+14688];
	// begin inline asm
	{mul.f16 %rs1041,%rs2370,%rs1043;
}
	// end inline asm
	// begin inline asm
	{add.f16 %rs1044,%rs1038,%rs1041;
}
	// end inline asm
	mov.u16 	%rs2371, %rs782;
	@%p9 bra 	$L__BB0_96;
	ld.shared.u16 	%rs2371, [%r20+88];
$L__BB0_96:
	ld.shared.u16 	%rs1049, [%r21+14720];
	// begin inline asm
	{mul.f16 %rs1047,%rs2371,%rs1049;
}
	// end inline asm
	// begin inline asm
	{add.f16 %rs1050,%rs1044,%rs1047;
}
	// end inline asm
	mov.u16 	%rs2372, %rs782;
	@%p9 bra 	$L__BB0_98;
	ld.shared.u16 	%rs2372, [%r20+90];
$L__BB0_98:
	ld.shared.u16 	%rs1055, [%r21+14752];
	// begin inline asm
	{mul.f16 %rs1053,%rs2372,%rs1055;
}
	// end inline asm
	// begin inline asm
	{add.f16 %rs1056,%rs1050,%rs1053;
}
	// end inline asm
	mov.u16 	%rs2373, %rs782;
	@%p9 bra 	$L__BB0_100;
	ld.shared.u16 	%rs2373, [%r20+92];
$L__BB0_100:
	ld.shared.u16 	%rs1061, [%r21+14784];
	// begin inline asm
	{mul.f16 %rs1059,%rs2373,%rs1061;
}
	// end inline asm
	// begin inline asm
	{add.f16 %rs1062,%rs1056,%rs1059;
}
	// end inline asm
	mov.u16 	%rs2374, %rs782;
	@%p9 bra 	$L__BB0_102;
	ld.shared.u16 	%rs2374, [%r20+94];
$L__BB0_102:
	ld.shared.u16 	%rs1067, [%r21+14816];
	// begin inline asm
	{mul.f16 %rs1065,%rs2374,%rs1067;
}
	// end inline asm
	// begin inline asm
	{add.f16 %rs1068,%rs1062,%rs1065;
}
	// end inline asm
	mov.u16 	%rs2375, %rs782;
	@%p9 bra 	$L__BB0_104;
	ld.shared.u16 	%rs2375, [%r20+96];
$L__BB0_104:
	ld.shared.u16 	%rs1073, [%r21+14848];
	// begin inline asm
	{mul.f16 %rs1071,%rs2375,%rs1073;
}
	// end inline asm
	// begin inline asm
	{add.f16 %rs1074,%rs1068,%rs1071;
}
	// end inline asm
	mov.u16 	%rs2376, %rs782;
	@%p9 bra 	$L__BB0_106;
	ld.shared.u16 	%rs2376, [%r20+98];
$L__BB0_106:
	ld.shared.u16 	%rs1079, [%r21+14880];
	// begin inline asm
	{mul.f16 %rs1077,%rs2376,%rs1079;
}
	// end inline asm
	// begin inline asm
	{add.f16 %rs1080,%rs1074,%rs1077;
}
	// end inline asm
	mov.u16 	%rs2377, %rs782;
	@%p9 bra 	$L__BB0_108;
	ld.shared.u16 	%rs2377, [%r20+100];
$L__BB0_108:
	ld.shared.u16 	%rs1085, [%r21+14912];
	// begin inline asm
	{mul.f16 %rs1083,%rs2377,%rs1085;
}
	// end inline asm
	// begin inline asm
	{add.f16 %rs1086,%rs1080,%rs1083;
}
	// end inline asm
	mov.u16 	%rs2378, %rs782;
	@%p9 bra 	$L__BB0_110;
	ld.shared.u16 	%rs2378, [%r20+102];
$L__BB0_110:
	ld.shared.u16 	%rs1091, [%r21+14944];
	// begin inline asm
	{mul.f16 %rs1089,%rs2378,%rs1091;
}
	// end inline asm
	// begin inline asm
	{add.f16 %rs1092,%rs1086,%rs1089;
}
	// end inline asm
	mov.u16 	%rs2379, %rs782;
	@%p9 bra 	$L__BB0_112;
	ld.shared.u16 	%rs2379, [%r20+104];
$L__BB0_112:
	ld.shared.u16 	%rs1097, [%r21+14976];
	// begin inline asm
	{mul.f16 %rs1095,%rs2379,%rs1097;
}
	// end inline asm
	// begin inline asm
	{add.f16 %rs1098,%rs1092,%rs1095;
}
	// end inline asm
	mov.u16 	%rs2380, %rs782;
	@%p9 bra 	$L__BB0_114;
	ld.shared.u16 	%rs2380, [%r20+106];
$L__BB0_114:
	ld.shared.u16 	%rs1103, [%r21+15008];
	// begin inline asm
	{mul.f16 %rs1101,%rs2380,%rs1103;
}
	// end inline asm
	// begin inline asm
	{add.f16 %rs1104,%rs1098,%rs1101;
}
	// end inline asm
	mov.u16 	%rs2381, %rs782;
	@%p9 bra 	$L__BB0_116;
	ld.shared.u16 	%rs2381, [%r20+108];
$L__BB0_116:
	ld.shared.u16 	%rs1109, [%r21+15040];
	// begin inline asm
	{mul.f16 %rs1107,%rs2381,%rs1109;
}
	// end inline asm
	// begin inline asm
	{add.f16 %rs1110,%rs1104,%rs1107;
}
	// end inline asm
	mov.u16 	%rs2382, %rs782;
	@%p9 bra 	$L__BB0_118;
	ld.shared.u16 	%rs2382, [%r20+110];
$L__BB0_118:
	ld.shared.u16 	%rs1115, [%r21+15072];
	// begin inline asm
	{mul.f16 %rs1113,%rs2382,%rs1115;
}
	// end inline asm
	// begin inline asm
	{add.f16 %rs1116,%rs1110,%rs1113;
}
	// end inline asm
	mov.u16 	%rs2383, %rs782;
	@%p9 bra 	$L__BB0_120;
	ld.shared.u16 	%rs2383, [%r20+112];
$L__BB0_120:
	ld.shared.u16 	%rs1121, [%r21+15104];
	// begin inline asm
	{mul.f16 %rs1119,%rs2383,%rs1121;
}
	// end inline asm
	// begin inline asm
	{add.f16 %rs1122,%rs1116,%rs1119;
}
	// end inline asm
	mov.u16 	%rs2384, %rs782;
	@%p9 bra 	$L__BB0_122;
	ld.shared.u16 	%rs2384, [%r20+114];
$L__BB0_122:
	ld.shared.u16 	%rs1127, [%r21+15136];
	// begin inline asm
	{mul.f16 %rs1125,%rs2384,%rs1127;
}
	// end inline asm
	// begin inline asm
	{add.f16 %rs1128,%rs1122,%rs1125;
}
	// end inline asm
	mov.u16 	%rs2385, %rs782;
	@%p9 bra 	$L__BB0_124;
	ld.shared.u16 	%rs2385, [%r20+116];
$L__BB0_124:
	ld.shared.u16 	%rs1133, [%r21+15168];
	// begin inline asm
	{mul.f16 %rs1131,%rs2385,%rs1133;
}
	// end inline asm
	// begin inline asm
	{add.f16 %rs1134,%rs1128,%rs1131;
}
	// end inline asm
	mov.u16 	%rs2386, %rs782;
	@%p9 bra 	$L__BB0_126;
	ld.shared.u16 	%rs2386, [%r20+118];
$L__BB0_126:
	ld.shared.u16 	%rs1139, [%r21+15200];
	// begin inline asm
	{mul.f16 %rs1137,%rs2386,%rs1139;
}
	// end inline asm
	// begin inline asm
	{add.f16 %rs1140,%rs1134,%rs1137;
}
	// end inline asm
	mov.u16 	%rs2387, %rs782;
	@%p9 bra 	$L__BB0_128;
	ld.shared.u16 	%rs2387, [%r20+120];
$L__BB0_128:
	ld.shared.u16 	%rs1145, [%r21+15232];
	// begin inline asm
	{mul.f16 %rs1143,%rs2387,%rs1145;
}
	// end inline asm
	// begin inline asm
	{add.f16 %rs1146,%rs1140,%rs1143;
}
	// end inline asm
	mov.u16 	%rs2388, %rs782;
	@%p9 bra 	$L__BB0_130;
	ld.shared.u16 	%rs2388, [%r20+122];
$L__BB0_130:
	ld.shared.u16 	%rs1151, [%r21+15264];
	// begin inline asm
	{mul.f16 %rs1149,%rs2388,%rs1151;
}
	// end inline asm
	// begin inline asm
	{add.f16 %rs1152,%rs1146,%rs1149;
}
	// end inline asm
	mov.u16 	%rs2389, %rs782;
	@%p9 bra 	$L__BB0_132;
	ld.shared.u16 	%rs2389, [%r20+124];
$L__BB0_132:
	ld.shared.u16 	%rs1157, [%r21+15296];
	// begin inline asm
	{mul.f16 %rs1155,%rs2389,%rs1157;
}
	// end inline asm
	// begin inline asm
	{add.f16 %rs1158,%rs1152,%rs1155;
}
	// end inline asm
	mov.u16 	%rs2390, %rs782;
	@%p9 bra 	$L__BB0_134;
	ld.shared.u16 	%rs2390, [%r20+126];
$L__BB0_134:
	setp.eq.s32 	%p73, %r11, 0;
	ld.shared.u16 	%rs1163, [%r21+15328];
	// begin inline asm
	{mul.f16 %rs1161,%rs2390,%rs1163;
}
	// end inline asm
	// begin inline asm
	{add.f16 %rs1164,%rs1158,%rs1161;
}
	// end inline asm
	add.s32 	%r107, %r19, %r15;
	shl.b32 	%r108, %r107, 1;
	add.s32 	%r22, %r47, %r108;
	mov.u16 	%rs2391, %rs782;
	@%p73 bra 	$L__BB0_136;
	ld.shared.u16 	%rs2391, [%r22];
$L__BB0_136:
	ld.shared.u16 	%rs1169, [%r21+11264];
	// begin inline asm
	{mul.f16 %rs1167,%rs2391,%rs1169;
}
	// end inline asm
	// begin inline asm
	{add.f16 %rs1170,%rs972,%rs1167;
}
	// end inline asm
	mov.u16 	%rs2392, %rs782;
	@%p73 bra 	$L__BB0_138;
	ld.shared.u16 	%rs2392, [%r22+2];
$L__BB0_138:
	ld.shared.u16 	%rs1175, [%r21+11296];
	// begin inline asm
	{mul.f16 %rs1173,%rs2392,%rs1175;
}
	// end inline asm
	// begin inline asm
	{add.f16 %rs1176,%rs1170,%rs1173;
}
	// end inline asm
	mov.u16 	%rs2393, %rs782;
	@%p73 bra 	$L__BB0_140;
	ld.shared.u16 	%rs2393, [%r22+4];
$L__BB0_140:
	ld.shared.u16 	%rs1181, [%r21+11328];
	// begin inline asm
	{mul.f16 %rs1179,%rs2393,%rs1181;
}
	// end inline asm
	// begin inline asm
	{add.f16 %rs1182,%rs1176,%rs1179;
}
	// end inline asm
	mov.u16 	%rs2394, %rs782;
	@%p73 bra 	$L__BB0_142;
	ld.shared.u16 	%rs2394, [%r22+6];
$L__BB0_142:
	ld.shared.u16 	%rs1187, [%r21+11360];
	// begin inline asm
	{mul.f16 %rs1185,%rs2394,%rs1187;
}
	// end inline asm
	// begin inline asm
	{add.f16 %rs1188,%rs1182,%rs1185;
}
	// end inline asm
	mov.u16 	%rs2395, %rs782;
	@%p73 bra 	$L__BB0_144;
	ld.shared.u16 	%rs2395, [%r22+8];
$L__BB0_144:
	ld.shared.u16 	%rs1193, [%r21+11392];
	// begin inline asm
	{mul.f16 %rs1191,%rs2395,%rs1193;
}
	// end inline asm
	// begin inline asm
	{add.f16 %rs1194,%rs1188,%rs1191;
}
	// end inline asm
	mov.u16 	%rs2396, %rs782;
	@%p73 bra 	$L__BB0_146;
	ld.shared.u16 	%rs2396, [%r22+10];
$L__BB0_146:
	ld.shared.u16 	%rs1199, [%r21+11424];
	// begin inline asm
	{mul.f16 %rs1197,%rs2396,%rs1199;
}
	// end inline asm
	// begin inline asm
	{add.f16 %rs1200,%rs1194,%rs1197;
}
	// end inline asm
	mov.u16 	%rs2397, %rs782;
	@%p73 bra 	$L__BB0_148;
	ld.shared.u16 	%rs2397, [%r22+12];
$L__BB0_148:
	ld.shared.u16 	%rs1205, [%r21+11456];
	// begin inline asm
	{mul.f16 %rs1203,%rs2397,%rs1205;
}
	// end inline asm
	// begin inline asm
	{add.f16 %rs1206,%rs1200,%rs1203;
}
	// end inline asm
	mov.u16 	%rs2398, %rs782;
	@%p73 bra 	$L__BB0_150;
	ld.shared.u16 	%rs2398, [%r22+14];
$L__BB0_150:
	ld.shared.u16 	%rs1211, [%r21+11488];
	// begin inline asm
	{mul.f16 %rs1209,%rs2398,%rs1211;
}
	// end inline asm
	// begin inline asm
	{add.f16 %rs1212,%rs1206,%rs1209;
}
	// end inline asm
	mov.u16 	%rs2399, %rs782;
	@%p73 bra 	$L__BB0_152;
	ld.shared.u16 	%rs2399, [%r22+16];
$L__BB0_152:
	ld.shared.u16 	%rs1217, [%r21+11520];
	// begin inline asm
	{mul.f16 %rs1215,%rs2399,%rs1217;
}
	// end inline asm
	// begin inline asm
	{add.f16 %rs1218,%rs1212,%rs1215;
}
	// end inline asm
	mov.u16 	%rs2400, %rs782;
	@%p73 bra 	$L__BB0_154;
	ld.shared.u16 	%rs2400, [%r22+18];
$L__BB0_154:
	ld.shared.u16 	%rs1223, [%r21+11552];
	// begin inline asm
	{mul.f16 %rs1221,%rs2400,%rs1223;
}
	// end inline asm
	// begin inline asm
	{add.f16 %rs1224,%rs1218,%rs1221;
}
	// end inline asm
	mov.u16 	%rs2401, %rs782;
	@%p73 bra 	$L__BB0_156;
	ld.shared.u16 	%rs2401, [%r22+20];
$L__BB0_156:
	ld.shared.u16 	%rs1229, [%r21+11584];
	// begin inline asm
	{mul.f16 %rs1227,%rs2401,%rs1229;
}
	// end inline asm
	// begin inline asm
	{add.f16 %rs1230,%rs1224,%rs1227;
}
	// end inline asm
	mov.u16 	%rs2402, %rs782;
	@%p73 bra 	$L__BB0_158;
	ld.shared.u16 	%rs2402, [%r22+22];
$L__BB0_158:
	ld.shared.u16 	%rs1235, [%r21+11616];
	// begin inline asm
	{mul.f16 %rs1233,%rs2402,%rs1235;
}
	// end inline asm
	// begin inline asm
	{add.f16 %rs1236,%rs1230,%rs1233;
}
	// end inline asm
	mov.u16 	%rs2403, %rs782;
	@%p73 bra 	$L__BB0_160;
	ld.shared.u16 	%rs2403, [%r22+24];
$L__BB0_160:
	ld.shared.u16 	%rs1241, [%r21+11648];
	// begin inline asm
	{mul.f16 %rs1239,%rs2403,%rs1241;
}
	// end inline asm
	// begin inline asm
	{add.f16 %rs1242,%rs1236,%rs1239;
}
	// end inline asm
	mov.u16 	%rs2404, %rs782;
	@%p73 bra 	$L__BB0_162;
	ld.shared.u16 	%rs2404, [%r22+26];
$L__BB0_162:
	ld.shared.u16 	%rs1247, [%r21+11680];
	// begin inline asm
	{mul.f16 %rs1245,%rs2404,%rs1247;
}
	// end inline asm
	// begin inline asm
	{add.f16 %rs1248,%rs1242,%rs1245;
}
	// end inline asm
	mov.u16 	%rs2405, %rs782;
	@%p73 bra 	$L__BB0_164;
	ld.shared.u16 	%rs2405, [%r22+28];
$L__BB0_164:
	ld.shared.u16 	%rs1253, [%r21+11712];
	// begin inline asm
	{mul.f16 %rs1251,%rs2405,%rs1253;
}
	// end inline asm
	// begin inline asm
	{add.f16 %rs1254,%rs1248,%rs1251;
}
	// end inline asm
	mov.u16 	%rs2406, %rs782;
	@%p73 bra 	$L__BB0_166;
	ld.shared.u16 	%rs2406, [%r22+30];
$L__BB0_166:
	ld.shared.u16 	%rs1259, [%r21+11744];
	// begin inline asm
	{mul.f16 %rs1257,%rs2406,%rs1259;
}
	// end inline asm
	// begin inline asm
	{add.f16 %rs1260,%rs1254,%rs1257;
}
	// end inline asm
	mov.u16 	%rs2407, %rs782;
	@%p73 bra 	$L__BB0_168;
	ld.shared.u16 	%rs2407, [%r22+32];
$L__BB0_168:
	ld.shared.u16 	%rs1265, [%r21+11776];
	// begin inline asm
	{mul.f16 %rs1263,%rs2407,%rs1265;
}
	// end inline asm
	// begin inline asm
	{add.f16 %rs1266,%rs1260,%rs1263;
}
	// end inline asm
	mov.u16 	%rs2408, %rs782;
	@%p73 bra 	$L__BB0_170;
	ld.shared.u16 	%rs2408, [%r22+34];
$L__BB0_170:
	ld.shared.u16 	%rs1271, [%r21+11808];
	// begin inline asm
	{mul.f16 %rs1269,%rs2408,%rs1271;
}
	// end inline asm
	// begin inline asm
	{add.f16 %rs1272,%rs1266,%rs1269;
}
	// end inline asm
	mov.u16 	%rs2409, %rs782;
	@%p73 bra 	$L__BB0_172;
	ld.shared.u16 	%rs2409, [%r22+36];
$L__BB0_172:
	ld.shared.u16 	%rs1277, [%r21+11840];
	// begin inline asm
	{mul.f16 %rs1275,%rs2409,%rs1277;
}
	// end inline asm
	// begin inline asm
	{add.f16 %rs1278,%rs1272,%rs1275;
}
	// end inline asm
	mov.u16 	%rs2410, %rs782;
	@%p73 bra 	$L__BB0_174;
	ld.shared.u16 	%rs2410, [%r22+38];
$L__BB0_174:
	ld.shared.u16 	%rs1283, [%r21+11872];
	// begin inline asm
	{mul.f16 %rs1281,%rs2410,%rs1283;
}
	// end inline asm
	// begin inline asm
	{add.f16 %rs1284,%rs1278,%rs1281;
}
	// end inline asm
	mov.u16 	%rs2411, %rs782;
	@%p73 bra 	$L__BB0_176;
	ld.shared.u16 	%rs2411, [%r22+40];
$L__BB0_176:
	ld.shared.u16 	%rs1289, [%r21+11904];
	// begin inline asm
	{mul.f16 %rs1287,%rs2411,%rs1289;
}
	// end inline asm
	// begin inline asm
	{add.f16 %rs1290,%rs1284,%rs1287;
}
	// end inline asm
	mov.u16 	%rs2412, %rs782;
	@%p73 bra 	$L__BB0_178;
	ld.shared.u16 	%rs2412, [%r22+42];
$L__BB0_178:
	ld.shared.u16 	%rs1295, [%r21+11936];
	// begin inline asm
	{mul.f16 %rs1293,%rs2412,%rs1295;
}
	// end inline asm
	// begin inline asm
	{add.f16 %rs1296,%rs1290,%rs1293;
}
	// end inline asm
	mov.u16 	%rs2413, %rs782;
	@%p73 bra 	$L__BB0_180;
	ld.shared.u16 	%rs2413, [%r22+44];
$L__BB0_180:
	ld.shared.u16 	%rs1301, [%r21+11968];
	// begin inline asm
	{mul.f16 %rs1299,%rs2413,%rs1301;
}
	// end inline asm
	// begin inline asm
	{add.f16 %rs1302,%rs1296,%rs1299;
}
	// end inline asm
	mov.u16 	%rs2414, %rs782;
	@%p73 bra 	$L__BB0_182;
	ld.shared.u16 	%rs2414, [%r22+46];
$L__BB0_182:
	ld.shared.u16 	%rs1307, [%r21+12000];
	// begin inline asm
	{mul.f16 %rs1305,%rs2414,%rs1307;
}
	// end inline asm
	// begin inline asm
	{add.f16 %rs1308,%rs1302,%rs1305;
}
	// end inline asm
	mov.u16 	%rs2415, %rs782;
	@%p73 bra 	$L__BB0_184;
	ld.shared.u16 	%rs2415, [%r22+48];
$L__BB0_184:
	ld.shared.u16 	%rs1313, [%r21+12032];
	// begin inline asm
	{mul.f16 %rs1311,%rs2415,%rs1313;
}
	// end inline asm
	// begin inline asm
	{add.f16 %rs1314,%rs1308,%rs1311;
}
	// end inline asm
	mov.u16 	%rs2416, %rs782;
	@%p73 bra 	$L__BB0_186;
	ld.shared.u16 	%rs2416, [%r22+50];
$L__BB0_186:
	ld.shared.u16 	%rs1319, [%r21+12064];
	// begin inline asm
	{mul.f16 %rs1317,%rs2416,%rs1319;
}
	// end inline asm
	// begin inline asm
	{add.f16 %rs1320,%rs1314,%rs1317;
}
	// end inline asm
	mov.u16 	%rs2417, %rs782;
	@%p73 bra 	$L__BB0_188;
	ld.shared.u16 	%rs2417, [%r22+52];
$L__BB0_188:
	ld.shared.u16 	%rs1325, [%r21+12096];
	// begin inline asm
	{mul.f16 %rs1323,%rs2417,%rs1325;
}
	// end inline asm
	// begin inline asm
	{add.f16 %rs1326,%rs1320,%rs1323;
}
	// end inline asm
	mov.u16 	%rs2418, %rs782;
	@%p73 bra 	$L__BB0_190;
	ld.shared.u16 	%rs2418, [%r22+54];
$L__BB0_190:
	ld.shared.u16 	%rs1331, [%r21+12128];
	// begin inline asm
	{mul.f16 %rs1329,%rs2418,%rs1331;
}
	// end inline asm
	// begin inline asm
	{add.f16 %rs1332,%rs1326,%rs1329;
}
	// end inline asm
	mov.u16 	%rs2419, %rs782;
	@%p73 bra 	$L__BB0_192;
	ld.shared.u16 	%rs2419, [%r22+56];
$L__BB0_192:
	ld.shared.u16 	%rs1337, [%r21+12160];
	// begin inline asm
	{mul.f16 %rs1335,%rs2419,%rs1337;
}
	// end inline asm
	// begin inline asm
	{add.f16 %rs1338,%rs1332,%rs1335;
}
	// end inline asm
	mov.u16 	%rs2420, %rs782;
	@%p73 bra 	$L__BB0_194;
	ld.shared.u16 	%rs2420, [%r22+58];
$L__BB0_194:
	ld.shared.u16 	%rs1343, [%r21+12192];
	// begin inline asm
	{mul.f16 %rs1341,%rs2420,%rs1343;
}
	// end inline asm
	// begin inline asm
	{add.f16 %rs1344,%rs1338,%rs1341;
}
	// end inline asm
	mov.u16 	%rs2421, %rs782;
	@%p73 bra 	$L__BB0_196;
	ld.shared.u16 	%rs2421, [%r22+60];
$L__BB0_196:
	ld.shared.u16 	%rs1349, [%r21+12224];
	// begin inline asm
	{mul.f16 %rs1347,%rs2421,%rs1349;
}
	// end inline asm
	// begin inline asm
	{add.f16 %rs1350,%rs1344,%rs1347;
}
	// end inline asm
	mov.u16 	%rs2422, %rs782;
	@%p73 bra 	$L__BB0_198;
	ld.shared.u16 	%rs2422, [%r22+62];
$L__BB0_198:
	ld.shared.u16 	%rs1355, [%r21+12256];
	// begin inline asm
	{mul.f16 %rs1353,%rs2422,%rs1355;
}
	// end inline asm
	// begin inline asm
	{add.f16 %rs1356,%rs1350,%rs1353;
}
	// end inline asm
	mov.u16 	%rs2423, %rs782;
	@%p73 bra 	$L__BB0_200;
	ld.shared.u16 	%rs2423, [%r22+64];
$L__BB0_200:
	ld.shared.u16 	%rs1361, [%r21+10240];
	// begin inline asm
	{mul.f16 %rs1359,%rs2423,%rs1361;
}
	// end inline asm
	// begin inline asm
	{add.f16 %rs1362,%rs1164,%rs1359;
}
	// end inline asm
	mov.u16 	%rs2424, %rs782;
	@%p73 bra 	$L__BB0_202;
	ld.shared.u16 	%rs2424, [%r22+66];
$L__BB0_202:
	ld.shared.u16 	%rs1367, [%r21+10272];
	// begin inline asm
	{mul.f16 %rs1365,%rs2424,%rs1367;
}
	// end inline asm
	// begin inline asm
	{add.f16 %rs1368,%rs1362,%rs1365;
}
	// end inline asm
	mov.u16 	%rs2425, %rs782;
	@%p73 bra 	$L__BB0_204;
	ld.shared.u16 	%rs2425, [%r22+68];
$L__BB0_204:
	ld.shared.u16 	%rs1373, [%r21+10304];
	// begin inline asm
	{mul.f16 %rs1371,%rs2425,%rs1373;
}
	// end inline asm
	// begin inline asm
	{add.f16 %rs1374,%rs1368,%rs1371;
}
	// end inline asm
	mov.u16 	%rs2426, %rs782;
	@%p73 bra 	$L__BB0_206;
	ld.shared.u16 	%rs2426, [%r22+70];
$L__BB0_206:
	ld.shared.u16 	%rs1379, [%r21+10336];
	// begin inline asm
	{mul.f16 %rs1377,%rs2426,%rs1379;
}
	// end inline asm
	// begin inline asm
	{add.f16 %rs1380,%rs1374,%rs1377;
}
	// end inline asm
	mov.u16 	%rs2427, %rs782;
	@%p73 bra 	$L__BB0_208;
	ld.shared.u16 	%rs2427, [%r22+72];
$L__BB0_208:
	ld.shared.u16 	%rs1385, [%r21+10368];
	// begin inline asm
	{mul.f16 %rs1383,%rs2427,%rs1385;
}
	// end inline asm
	// begin inline asm
	{add.f16 %rs1386,%rs1380,%rs1383;
}
	// end inline asm
	mov.u16 	%rs2428, %rs782;
	@%p73 bra 	$L__BB0_210;
	ld.shared.u16 	%rs2428, [%r22+74];
$L__BB0_210:
	ld.shared.u16 	%rs1391, [%r21+10400];
	// begin inline asm
	{mul.f16 %rs1389,%rs2428,%rs1391;
}
	// end inline asm
	// begin inline asm
	{add.f16 %rs1392,%rs1386,%rs1389;
}
	// end inline asm
	mov.u16 	%rs2429, %rs782;
	@%p73 bra 	$L__BB0_212;
	ld.shared.u16 	%rs2429, [%r22+76];
$L__BB0_212:
	ld.shared.u16 	%rs1397, [%r21+10432];
	// begin inline asm
	{mul.f16 %rs1395,%rs2429,%rs1397;
}
	// end inline asm
	// begin inline asm
	{add.f16 %rs1398,%rs1392,%rs1395;
}
	// end inline asm
	mov.u16 	%rs2430, %rs782;
	@%p73 bra 	$L__BB0_214;
	ld.shared.u16 	%rs2430, [%r22+78];
$L__BB0_214:
	ld.shared.u16 	%rs1403, [%r21+10464];
	// begin inline asm
	{mul.f16 %rs1401,%rs2430,%rs1403;
}
	// end inline asm
	// begin inline asm
	{add.f16 %rs1404,%rs1398,%rs1401;
}
	// end inline asm
	mov.u16 	%rs2431, %rs782;
	@%p73 bra 	$L__BB0_216;
	ld.shared.u16 	%rs2431, [%r22+80];
$L__BB0_216:
	ld.shared.u16 	%rs1409, [%r21+10496];
	// begin inline asm
	{mul.f16 %rs1407,%rs2431,%rs1409;
}
	// end inline asm
	// begin inline asm
	{add.f16 %rs1410,%rs1404,%rs1407;
}
	// end inline asm
	mov.u16 	%rs2432, %rs782;
	@%p73 bra 	$L__BB0_218;
	ld.shared.u16 	%rs2432, [%r22+82];
$L__BB0_218:
	ld.shared.u16 	%rs1415, [%r21+10528];
	// begin inline asm
	{mul.f16 %rs1413,%rs2432,%rs1415;
}
	// end inline asm
	// begin inline asm
	{add.f16 %rs1416,%rs1410,%rs1413;
}
	// end inline asm
	mov.u16 	%rs2433, %rs782;
	@%p73 bra 	$L__BB0_220;
	ld.shared.u16 	%rs2433, [%r22+84];
$L__BB0_220:
	ld.shared.u16 	%rs1421, [%r21+10560];
	// begin inline asm
	{mul.f16 %rs1419,%rs2433,%rs1421;
}
	// end inline asm
	// begin inline asm
	{add.f16 %rs1422,%rs1416,%rs1419;
}
	// end inline asm
	mov.u16 	%rs2434, %rs782;
	@%p73 bra 	$L__BB0_222;
	ld.shared.u16 	%rs2434, [%r22+86];
$L__BB0_222:
	ld.shared.u16 	%rs1427, [%r21+10592];
	// begin inline asm
	{mul.f16 %rs1425,%rs2434,%rs1427;
}
	// end inline asm
	// begin inline asm
	{add.f16 %rs1428,%rs1422,%rs1425;
}
	// end inline asm
	mov.u16 	%rs2435, %rs782;
	@%p73 bra 	$L__BB0_224;
	ld.shared.u16 	%rs2435, [%r22+88];
$L__BB0_224:
	ld.shared.u16 	%rs1433, [%r21+10624];
	// begin inline asm
	{mul.f16 %rs1431,%rs2435,%rs1433;
}
	// end inline asm
	// begin inline asm
	{add.f16 %rs1434,%rs1428,%rs1431;
}
	// end inline asm
	mov.u16 	%rs2436, %rs782;
	@%p73 bra 	$L__BB0_226;
	ld.shared.u16 	%rs2436, [%r22+90];
$L__BB0_226:
	ld.shared.u16 	%rs1439, [%r21+10656];
	// begin inline asm
	{mul.f16 %rs1437,%rs2436,%rs1439;
}
	// end inline asm
	// begin inline asm
	{add.f16 %rs1440,%rs1434,%rs1437;
}
	// end inline asm
	mov.u16 	%rs2437, %rs782;
	@%p73 bra 	$L__BB0_228;
	ld.shared.u16 	%rs2437, [%r22+92];
$L__BB0_228:
	ld.shared.u16 	%rs1445, [%r21+10688];
	// begin inline asm
	{mul.f16 %rs1443,%rs2437,%rs1445;
}
	// end inline asm
	// begin inline asm
	{add.f16 %rs1446,%rs1440,%rs1443;
}
	// end inline asm
	mov.u16 	%rs2438, %rs782;
	@%p73 bra 	$L__BB0_230;
	ld.shared.u16 	%rs2438, [%r22+94];
$L__BB0_230:
	ld.shared.u16 	%rs1451, [%r21+10720];
	// begin inline asm
	{mul.f16 %rs1449,%rs2438,%rs1451;
}
	// end inline asm
	// begin inline asm
	{add.f16 %rs1452,%rs1446,%rs1449;
}
	// end inline asm
	mov.u16 	%rs2439, %rs782;
	@%p73 bra 	$L__BB0_232;
	ld.shared.u16 	%rs2439, [%r22+96];
$L__BB0_232:
	ld.shared.u16 	%rs1457, [%r21+10752];
	// begin inline asm
	{mul.f16 %rs1455,%rs2439,%rs1457;
}
	// end inline asm
	// begin inline asm
	{add.f16 %rs1458,%rs1452,%rs1455;
}
	// end inline asm
	mov.u16 	%rs2440, %rs782;
	@%p73 bra 	$L__BB0_234;
	ld.shared.u16 	%rs2440, [%r22+98];
$L__BB0_234:
	ld.shared.u16 	%rs1463, [%r21+10784];
	// begin inline asm
	{mul.f16 %rs1461,%rs2440,%rs1463;
}
	// end inline asm
	// begin inline asm
	{add.f16 %rs1464,%rs1458,%rs1461;
}
	// end inline asm
	mov.u16 	%rs2441, %rs782;
	@%p73 bra 	$L__BB0_236;
	ld.shared.u16 	%rs2441, [%r22+100];
$L__BB0_236:
	ld.shared.u16 	%rs1469, [%r21+10816];
	// begin inline asm
	{mul.f16 %rs1467,%rs2441,%rs1469;
}
	// end inline asm
	// begin inline asm
	{add.f16 %rs1470,%rs1464,%rs1467;
}
	// end inline asm
	mov.u16 	%rs2442, %rs782;
	@%p73 bra 	$L__BB0_238;
	ld.shared.u16 	%rs2442, [%r22+102];
$L__BB0_238:
	ld.shared.u16 	%rs1475, [%r21+10848];
	// begin inline asm
	{mul.f16 %rs1473,%rs2442,%rs1475;
}
	// end inline asm
	// begin inline asm
	{add.f16 %rs1476,%rs1470,%rs1473;
}
	// end inline asm
	mov.u16 	%rs2443, %rs782;
	@%p73 bra 	$L__BB0_240;
	ld.shared.u16 	%rs2443, [%r22+104];
$L__BB0_240:
	ld.shared.u16 	%rs1481, [%r21+10880];
	// begin inline asm
	{mul.f16 %rs1479,%rs2443,%rs1481;
}
	// end inline asm
	// begin inline asm
	{add.f16 %rs1482,%rs1476,%rs1479;
}
	// end inline asm
	mov.u16 	%rs2444, %rs782;
	@%p73 bra 	$L__BB0_242;
	ld.shared.u16 	%rs2444, [%r22+106];
$L__BB0_242:
	ld.shared.u16 	%rs1487, [%r21+10912];
	// begin inline asm
	{mul.f16 %rs1485,%rs2444,%rs1487;
}
	// end inline asm
	// begin inline asm
	{add.f16 %rs1488,%rs1482,%rs1485;
}
	// end inline asm
	mov.u16 	%rs2445, %rs782;
	@%p73 bra 	$L__BB0_244;
	ld.shared.u16 	%rs2445, [%r22+108];
$L__BB0_244:
	ld.shared.u16 	%rs1493, [%r21+10944];
	// begin inline asm
	{mul.f16 %rs1491,%rs2445,%rs1493;
}
	// end inline asm
	// begin inline asm
	{add.f16 %rs1494,%rs1488,%rs1491;
}
	// end inline asm
	mov.u16 	%rs2446, %rs782;
	@%p73 bra 	$L__BB0_246;
	ld.shared.u16 	%rs2446, [%r22+110];
$L__BB0_246:
	ld.shared.u16 	%rs1499, [%r21+10976];
	// begin inline asm
	{mul.f16 %rs1497,%rs2446,%rs1499;
}
	// end inline asm
	// begin inline asm
	{add.f16 %rs1500,%rs1494,%rs1497;
}
	// end inline asm
	mov.u16 	%rs2447, %rs782;
	@%p73 bra 	$L__BB0_248;
	ld.shared.u16 	%rs2447, [%r22+112];
$L__BB0_248:
	ld.shared.u16 	%rs1505, [%r21+11008];
	// begin inline asm
	{mul.f16 %rs1503,%rs2447,%rs1505;
}
	// end inline asm
	// begin inline asm
	{add.f16 %rs1506,%rs1500,%rs1503;
}
	// end inline asm
	mov.u16 	%rs2448, %rs782;
	@%p73 bra 	$L__BB0_250;
	ld.shared.u16 	%rs2448, [%r22+114];
$L__BB0_250:
	ld.shared.u16 	%rs1511, [%r21+11040];
	// begin inline asm
	{mul.f16 %rs1509,%rs2448,%rs1511;
}
	// end inline asm
	// begin inline asm
	{add.f16 %rs1512,%rs1506,%rs1509;
}
	// end inline asm
	mov.u16 	%rs2449, %rs782;
	@%p73 bra 	$L__BB0_252;
	ld.shared.u16 	%rs2449, [%r22+116];
$L__BB0_252:
	ld.shared.u16 	%rs1517, [%r21+11072];
	// begin inline asm
	{mul.f16 %rs1515,%rs2449,%rs1517;
}
	// end inline asm
	// begin inline asm
	{add.f16 %rs1518,%rs1512,%rs1515;
}
	// end inline asm
	mov.u16 	%rs2450, %rs782;
	@%p73 bra 	$L__BB0_254;
	ld.shared.u16 	%rs2450, [%r22+118];
$L__BB0_254:
	ld.shared.u16 	%rs1523, [%r21+11104];
	// begin inline asm
	{mul.f16 %rs1521,%rs2450,%rs1523;
}
	// end inline asm
	// begin inline asm
	{add.f16 %rs1524,%rs1518,%rs1521;
}
	// end inline asm
	mov.u16 	%rs2451, %rs782;
	@%p73 bra 	$L__BB0_256;
	ld.shared.u16 	%rs2451, [%r22+120];
$L__BB0_256:
	ld.shared.u16 	%rs1529, [%r21+11136];
	// begin inline asm
	{mul.f16 %rs1527,%rs2451,%rs1529;
}
	// end inline asm
	// begin inline asm
	{add.f16 %rs1530,%rs1524,%rs1527;
}
	// end inline asm
	mov.u16 	%rs2452, %rs782;
	@%p73 bra 	$L__BB0_258;
	ld.shared.u16 	%rs2452, [%r22+122];
$L__BB0_258:
	ld.shared.u16 	%rs1535, [%r21+11168];
	// begin inline asm
	{mul.f16 %rs1533,%rs2452,%rs1535;
}
	// end inline asm
	// begin inline asm
	{add.f16 %rs1536,%rs1530,%rs1533;
}
	// end inline asm
	mov.u16 	%rs2453, %rs782;
	@%p73 bra 	$L__BB0_260;
	ld.shared.u16 	%rs2453, [%r22+124];
$L__BB0_260:
	ld.shared.u16 	%rs1541, [%r21+11200];
	// begin inline asm
	{mul.f16 %rs1539,%rs2453,%rs1541;
}
	// end inline asm
	// begin inline asm
	{add.f16 %rs1542,%rs1536,%rs1539;
}
	// end inline asm
	mov.u16 	%rs2454, %rs782;
	@%p73 bra 	$L__BB0_262;
	ld.shared.u16 	%rs2454, [%r22+126];
$L__BB0_262:
	ld.shared.u16 	%rs1547, [%r21+11232];
	// begin inline asm
	{mul.f16 %rs1545,%rs2454,%rs1547;
}
	// end inline asm
	// begin inline asm
	{add.f16 %rs1548,%rs1542,%rs1545;
}
	// end inline asm
	mov.u16 	%rs2455, %rs782;
	@%p9 bra 	$L__BB0_264;
	ld.shared.u16 	%rs2455, [%r20+256];
$L__BB0_264:
	ld.shared.u16 	%rs1553, [%r21+7168];
	// begin inline asm
	{mul.f16 %rs1551,%rs2455,%rs1553;
}
	// end inline asm
	// begin inline asm
	{add.f16 %rs1554,%rs1356,%rs1551;
}
	// end inline asm
	mov.u16 	%rs2456, %rs782;
	@%p9 bra 	$L__BB0_266;
	ld.shared.u16 	%rs2456, [%r20+258];
$L__BB0_266:
	ld.shared.u16 	%rs1559, [%r21+7200];
	// begin inline asm
	{mul.f16 %rs1557,%rs2456,%rs1559;
}
	// end inline asm
	// begin inline asm
	{add.f16 %rs1560,%rs1554,%rs1557;
}
	// end inline asm
	mov.u16 	%rs2457, %rs782;
	@%p9 bra 	$L__BB0_268;
	ld.shared.u16 	%rs2457, [%r20+260];
$L__BB0_268:
	ld.shared.u16 	%rs1565, [%r21+7232];
	// begin inline asm
	{mul.f16 %rs1563,%rs2457,%rs1565;
}
	// end inline asm
	// begin inline asm
	{add.f16 %rs1566,%rs1560,%rs1563;
}
	// end inline asm
	mov.u16 	%rs2458, %rs782;
	@%p9 bra 	$L__BB0_270;
	ld.shared.u16 	%rs2458, [%r20+262];
$L__BB0_270:
	ld.shared.u16 	%rs1571, [%r21+7264];
	// begin inline asm
	{mul.f16 %rs1569,%rs2458,%rs1571;
}
	// end inline asm
	// begin inline asm
	{add.f16 %rs1572,%rs1566,%rs1569;
}
	// end inline asm
	mov.u16 	%rs2459, %rs782;
	@%p9 bra 	$L__BB0_272;
	ld.shared.u16 	%rs2459, [%r20+264];
$L__BB0_272:
	ld.shared.u16 	%rs1577, [%r21+7296];
	// begin inline asm
	{mul.f16 %rs1575,%rs2459,%rs1577;
}
	// end inline asm
	// begin inline asm
	{add.f16 %rs1578,%rs1572,%rs1575;
}
	// end inline asm
	mov.u16 	%rs2460, %rs782;
	@%p9 bra 	$L__BB0_274;
	ld.shared.u16 	%rs2460, [%r20+266];
$L__BB0_274:
	ld.shared.u16 	%rs1583, [%r21+7328];
	// begin inline asm
	{mul.f16 %rs1581,%rs2460,%rs1583;
}
	// end inline asm
	// begin inline asm
	{add.f16 %rs1584,%rs1578,%rs1581;
}
	// end inline asm
	mov.u16 	%rs2461, %rs782;
	@%p9 bra 	$L__BB0_276;
	ld.shared.u16 	%rs2461, [%r20+268];
$L__BB0_276:
	ld.shared.u16 	%rs1589, [%r21+7360];
	// begin inline asm
	{mul.f16 %rs1587,%rs2461,%rs1589;
}
	// end inline asm
	// begin inline asm
	{add.f16 %rs1590,%rs1584,%rs1587;
}
	// end inline asm
	mov.u16 	%rs2462, %rs782;
	@%p9 bra 	$L__BB0_278;
	ld.shared.u16 	%rs2462, [%r20+270];
$L__BB0_278:
	ld.shared.u16 	%rs1595, [%r21+7392];
	// begin inline asm
	{mul.f16 %rs1593,%rs2462,%rs1595;
}
	// end inline asm
	// begin inline asm
	{add.f16 %rs1596,%rs1590,%rs1593;
}
	// end inline asm
	mov.u16 	%rs2463, %rs782;
	@%p9 bra 	$L__BB0_280;
	ld.shared.u16 	%rs2463, [%r20+272];
$L__BB0_280:
	ld.shared.u16 	%rs1601, [%r21+7424];
	// begin inline asm
	{mul.f16 %rs1599,%rs2463,%rs1601;
}
	// end inline asm
	// begin inline asm
	{add.f16 %rs1602,%rs1596,%rs1599;
}
	// end inline asm
	mov.u16 	%rs2464, %rs782;
	@%p9 bra 	$L__BB0_282;
	ld.shared.u16 	%rs2464, [%r20+274];
$L__BB0_282:
	ld.shared.u16 	%rs1607, [%r21+7456];
	// begin inline asm
	{mul.f16 %rs1605,%rs2464,%rs1607;
}
	// end inline asm
	// begin inline asm
	{add.f16 %rs1608,%rs1602,%rs1605;
}
	// end inline asm
	mov.u16 	%rs2465, %rs782;
	@%p9 bra 	$L__BB0_284;
	ld.shared.u16 	%rs2465, [%r20+276];
$L__BB0_284:
	ld.shared.u16 	%rs1613, [%r21+7488];
	// begin inline asm
	{mul.f16 %rs1611,%rs2465,%rs1613;
}
	// end inline asm
	// begin inline asm
	{add.f16 %rs1614,%rs1608,%rs1611;
}
	// end inline asm
	mov.u16 	%rs2466, %rs782;
	@%p9 bra 	$L__BB0_286;
	ld.shared.u16 	%rs2466, [%r20+278];
$L__BB0_286:
	ld.shared.u16 	%rs1619, [%r21+7520];
	// begin inline asm
	{mul.f16 %rs1617,%rs2466,%rs1619;
}
	// end inline asm
	// begin inline asm
	{add.f16 %rs1620,%rs1614,%rs1617;
}
	// end inline asm
	mov.u16 	%rs2467, %rs782;
	@%p9 bra 	$L__BB0_288;
	ld.shared.u16 	%rs2467, [%r20+280];
$L__BB0_288:
	ld.shared.u16 	%rs1625, [%r21+7552];
	// begin inline asm
	{mul.f16 %rs1623,%rs2467,%rs1625;
}
	// end inline asm
	// begin inline asm
	{add.f16 %rs1626,%rs1620,%rs1623;
}
	// end inline asm
	mov.u16 	%rs2468, %rs782;
	@%p9 bra 	$L__BB0_290;
	ld.shared.u16 	%rs2468, [%r20+282];
$L__BB0_290:
	ld.shared.u16 	%rs1631, [%r21+7584];
	// begin inline asm
	{mul.f16 %rs1629,%rs2468,%rs1631;
}
	// end inline asm
	// begin inline asm
	{add.f16 %rs1632,%rs1626,%rs1629;
}
	// end inline asm
	mov.u16 	%rs2469, %rs782;
	@%p9 bra 	$L__BB0_292;
	ld.shared.u16 	%rs2469, [%r20+284];
$L__BB0_292:
	ld.shared.u16 	%rs1637, [%r21+7616];
	// begin inline asm
	{mul.f16 %rs1635,%rs2469,%rs1637;
}
	// end inline asm
	// begin inline asm
	{add.f16 %rs1638,%rs1632,%rs1635;
}
	// end inline asm
	mov.u16 	%rs2470, %rs782;
	@%p9 bra 	$L__BB0_294;
	ld.shared.u16 	%rs2470, [%r20+286];
$L__BB0_294:
	ld.shared.u16 	%rs1643, [%r21+7648];
	// begin inline asm
	{mul.f16 %rs1641,%rs2470,%rs1643;
}
	// end inline asm
	// begin inline asm
	{add.f16 %rs1644,%rs1638,%rs1641;
}
	// end inline asm
	mov.u16 	%rs2471, %rs782;
	@%p9 bra 	$L__BB0_296;
	ld.shared.u16 	%rs2471, [%r20+288];
$L__BB0_296:
	ld.shared.u16 	%rs1649, [%r21+7680];
	// begin inline asm
	{mul.f16 %rs1647,%rs2471,%rs1649;
}
	// end inline asm
	// begin inline asm
	{add.f16 %rs1650,%rs1644,%rs1647;
}
	// end inline asm
	mov.u16 	%rs2472, %rs782;
	@%p9 bra 	$L__BB0_298;
	ld.shared.u16 	%rs2472, [%r20+290];
$L__BB0_298:
	ld.shared.u16 	%rs1655, [%r21+7712];
	// begin inline asm
	{mul.f16 %rs1653,%rs2472,%rs1655;
}
	// end inline asm
	// begin inline asm
	{add.f16 %rs1656,%rs1650,%rs1653;
}
	// end inline asm
	mov.u16 	%rs2473, %rs782;
	@%p9 bra 	$L__BB0_300;
	ld.shared.u16 	%rs2473, [%r20+292];
$L__BB0_300:
	ld.shared.u16 	%rs1661, [%r21+7744];
	// begin inline asm
	{mul.f16 %rs1659,%rs2473,%rs1661;
}
	// end inline asm
	// begin inline asm
	{add.f16 %rs1662,%rs1656,%rs1659;
}
	// end inline asm
	mov.u16 	%rs2474, %rs782;
	@%p9 bra 	$L__BB0_302;
	ld.shared.u16 	%rs2474, [%r20+294];
$L__BB0_302:
	ld.shared.u16 	%rs1667, [%r21+7776];
	// begin inline asm
	{mul.f16 %rs1665,%rs2474,%rs1667;
}
	// end inline asm
	// begin inline asm
	{add.f16 %rs1668,%rs1662,%rs1665;
}
	// end inline asm
	mov.u16 	%rs2475, %rs782;
	@%p9 bra 	$L__BB0_304;
	ld.shared.u16 	%rs2475, [%r20+296];
$L__BB0_304:
	ld.shared.u16 	%rs1673, [%r21+7808];
	// begin inline asm
	{mul.f16 %rs1671,%rs2475,%rs1673;
}
	// end inline asm
	// begin inline asm
	{add.f16 %rs1674,%rs1668,%rs1671;
}
	// end inline asm
	mov.u16 	%rs2476, %rs782;
	@%p9 bra 	$L__BB0_306;
	ld.shared.u16 	%rs2476, [%r20+298];
$L__BB0_306:
	ld.shared.u16 	%rs1679, [%r21+7840];
	// begin inline asm
	{mul.f16 %rs1677,%rs2476,%rs1679;
}
	// end inline asm
	// begin inline asm
	{add.f16 %rs1680,%rs1674,%rs1677;
}
	// end inline asm
	mov.u16 	%rs2477, %rs782;
	@%p9 bra 	$L__BB0_308;
	ld.shared.u16 	%rs2477, [%r20+300];
$L__BB0_308:
	ld.shared.u16 	%rs1685, [%r21+7872];
	// begin inline asm
	{mul.f16 %rs1683,%rs2477,%rs1685;
}
	// end inline asm
	// begin inline asm
	{add.f16 %rs1686,%rs1680,%rs1683;
}
	// end inline asm
	mov.u16 	%rs2478, %rs782;
	@%p9 bra 	$L__BB0_310;
	ld.shared.u16 	%rs2478, [%r20+302];
$L__BB0_310:
	ld.shared.u16 	%rs1691, [%r21+7904];
	// begin inline asm
	{mul.f16 %rs1689,%rs2478,%rs1691;
}
	// end inline asm
	// begin inline asm
	{add.f16 %rs1692,%rs1686,%rs1689;
}
	// end inline asm
	mov.u16 	%rs2479, %rs782;
	@%p9 bra 	$L__BB0_312;
	ld.shared.u16 	%rs2479, [%r20+304];
$L__BB0_312:
	ld.shared.u16 	%rs1697, [%r21+7936];
	// begin inline asm
	{mul.f16 %rs1695,%rs2479,%rs1697;
}
	// end inline asm
	// begin inline asm
	{add.f16 %rs1698,%rs1692,%rs1695;
}
	// end inline asm
	mov.u16 	%rs2480, %rs782;
	@%p9 bra 	$L__BB0_314;
	ld.shared.u16 	%rs2480, [%r20+306];
$L__BB0_314:
	ld.shared.u16 	%rs1703, [%r21+7968];
	// begin inline asm
	{mul.f16 %rs1701,%rs2480,%rs1703;
}
	// end inline asm
	// begin inline asm
	{add.f16 %rs1704,%rs1698,%rs1701;
}
	// end inline asm
	mov.u16 	%rs2481, %rs782;
	@%p9 bra 	$L__BB0_316;
	ld.shared.u16 	%rs2481, [%r20+308];
$L__BB0_316:
	ld.shared.u16 	%rs1709, [%r21+8000];
	// begin inline asm
	{mul.f16 %rs1707,%rs2481,%rs1709;
}
	// end inline asm
	// begin inline asm
	{add.f16 %rs1710,%rs1704,%rs1707;
}
	// end inline asm
	mov.u16 	%rs2482, %rs782;
	@%p9 bra 	$L__BB0_318;
	ld.shared.u16 	%rs2482, [%r20+310];
$L__BB0_318:
	ld.shared.u16 	%rs1715, [%r21+8032];
	// begin inline asm
	{mul.f16 %rs1713,%rs2482,%rs1715;
}
	// end inline asm
	// begin inline asm
	{add.f16 %rs1716,%rs1710,%rs1713;
}
	// end inline asm
	mov.u16 	%rs2483, %rs782;
	@%p9 bra 	$L__BB0_320;
	ld.shared.u16 	%rs2483, [%r20+312];
$L__BB0_320:
	ld.shared.u16 	%rs1721, [%r21+8064];
	// begin inline asm
	{mul.f16 %rs1719,%rs2483,%rs1721;
}
	// end inline asm
	// begin inline asm
	{add.f16 %rs1722,%rs1716,%rs1719;
}
	// end inline asm
	mov.u16 	%rs2484, %rs782;
	@%p9 bra 	$L__BB0_322;
	ld.shared.u16 	%rs2484, [%r20+314];
$L__BB0_322:
	ld.shared.u16 	%rs1727, [%r21+8096];
	// begin inline asm
	{mul.f16 %rs1725,%rs2484,%rs1727;
}
	// end inline asm
	// begin inline asm
	{add.f16 %rs1728,%rs1722,%rs1725;
}
	// end inline asm
	mov.u16 	%rs2485, %rs782;
	@%p9 bra 	$L__BB0_324;
	ld.shared.u16 	%rs2485, [%r20+316];
$L__BB0_324:
	ld.shared.u16 	%rs1733, [%r21+8128];
	// begin inline asm
	{mul.f16 %rs1731,%rs2485,%rs1733;
}
	// end inline asm
	// begin inline asm
	{add.f16 %rs1734,%rs1728,%rs1731;
}
	// end inline asm
	mov.u16 	%rs2486, %rs782;
	@%p9 bra 	$L__BB0_326;
	ld.shared.u16 	%rs2486, [%r20+318];
$L__BB0_326:
	ld.shared.u16 	%rs1739, [%r21+8160];
	// begin inline asm
	{mul.f16 %rs1737,%rs2486,%rs1739;
}
	// end inline asm
	// begin inline asm
	{add.f16 %rs1740,%rs1734,%rs1737;
}
	// end inline asm
	mov.u16 	%rs2487, %rs782;
	@%p9 bra 	$L__BB0_328;
	ld.shared.u16 	%rs2487, [%r20+320];
$L__BB0_328:
	ld.shared.u16 	%rs1745, [%r21+6144];
	// begin inline asm
	{mul.f16 %rs1743,%rs2487,%rs1745;
}
	// end inline asm
	// begin inline asm
	{add.f16 %rs1746,%rs1548,%rs1743;
}
	// end inline asm
	mov.u16 	%rs2488, %rs782;
	@%p9 bra 	$L__BB0_330;
	ld.shared.u16 	%rs2488, [%r20+322];
$L__BB0_330:
	ld.shared.u16 	%rs1751, [%r21+6176];
	// begin inline asm
	{mul.f16 %rs1749,%rs2488,%rs1751;
}
	// end inline asm
	// begin inline asm
	{add.f16 %rs1752,%rs1746,%rs1749;
}
	// end inline asm
	mov.u16 	%rs2489, %rs782;
	@%p9 bra 	$L__BB0_332;
	ld.shared.u16 	%rs2489, [%r20+324];
$L__BB0_332:
	ld.shared.u16 	%rs1757, [%r21+6208];
	// begin inline asm
	{mul.f16 %rs1755,%rs2489,%rs1757;
}
	// end inline asm
	// begin inline asm
	{add.f16 %rs1758,%rs1752,%rs1755;
}
	// end inline asm
	mov.u16 	%rs2490, %rs782;
	@%p9 bra 	$L__BB0_334;
	ld.shared.u16 	%rs2490, [%r20+326];
$L__BB0_334:
	ld.shared.u16 	%rs1763, [%r21+6240];
	// begin inline asm
	{mul.f16 %rs1761,%rs2490,%rs1763;
}
	// end inline asm
	// begin inline asm
	{add.f16 %rs1764,%rs1758,%rs1761;
}
	// end inline asm
	mov.u16 	%rs2491, %rs782;
	@%p9 bra 	$L__BB0_336;
	ld.shared.u16 	%rs2491, [%r20+328];
$L__BB0_336:
	ld.shared.u16 	%rs1769, [%r21+6272];
	// begin inline asm
	{mul.f16 %rs1767,%rs2491,%rs1769;
}
	// end inline asm
	// begin inline asm
	{add.f16 %rs1770,%rs1764,%rs1767;
}
	// end inline asm
	mov.u16 	%rs2492, %rs782;
	@%p9 bra 	$L__BB0_338;
	ld.shared.u16 	%rs2492, [%r20+330];
$L__BB0_338:
	ld.shared.u16 	%rs1775, [%r21+6304];
	// begin inline asm
	{mul.f16 %rs1773,%rs2492,%rs1775;
}
	// end inline asm
	// begin inline asm
	{add.f16 %rs1776,%rs1770,%rs1773;
}
	// end inline asm
	mov.u16 	%rs2493, %rs782;
	@%p9 bra 	$L__BB0_340;
	ld.shared.u16 	%rs2493, [%r20+332];
$L__BB0_340:
	ld.shared.u16 	%rs1781, [%r21+6336];
	// begin inline asm
	{mul.f16 %rs1779,%rs2493,%rs1781;
}
	// end inline asm
	// begin inline asm
	{add.f16 %rs1782,%rs1776,%rs1779;
}
	// end inline asm
	mov.u16 	%rs2494, %rs782;
	@%p9 bra 	$L__BB0_342;
	ld.shared.u16 	%rs2494, [%r20+334];
$L__BB0_342:
	ld.shared.u16 	%rs1787, [%r21+6368];
	// begin inline asm
	{mul.f16 %rs1785,%rs2494,%rs1787;
}
	// end inline asm
	// begin inline asm
	{add.f16 %rs1788,%rs1782,%rs1785;
}
	// end inline asm
	mov.u16 	%rs2495, %rs782;
	@%p9 bra 	$L__BB0_344;
	ld.shared.u16 	%rs2495, [%r20+336];
$L__BB0_344:
	ld.shared.u16 	%rs1793, [%r21+6400];
	// begin inline asm
	{mul.f16 %rs1791,%rs2495,%rs1793;
}
	// end inline asm
	// begin inline asm
	{add.f16 %rs1794,%rs1788,%rs1791;
}
	// end inline asm
	mov.u16 	%rs2496, %rs782;
	@%p9 bra 	$L__BB0_346;
	ld.shared.u16 	%rs2496, [%r20+338];
$L__BB0_346:
	ld.shared.u16 	%rs1799, [%r21+6432];
	// begin inline asm
	{mul.f16 %rs1797,%rs2496,%rs1799;
}
	// end inline asm
	// begin inline asm
	{add.f16 %rs1800,%rs1794,%rs1797;
}
	// end inline asm
	mov.u16 	%rs2497, %rs782;
	@%p9 bra 	$L__BB0_348;
	ld.shared.u16 	%rs2497, [%r20+340];
$L__BB0_348:
	ld.shared.u16 	%rs1805, [%r21+6464];
	// begin inline asm
	{mul.f16 %rs1803,%rs2497,%rs1805;
}
	// end inline asm
	// begin inline asm
	{add.f16 %rs1806,%rs1800,%rs1803;
}
	// end inline asm
	mov.u16 	%rs2498, %rs782;
	@%p9 bra 	$L__BB0_350;
	ld.shared.u16 	%rs2498, [%r20+342];
$L__BB0_350:
	ld.shared.u16 	%rs1811, [%r21+6496];
	// begin inline asm
	{mul.f16 %rs1809,%rs2498,%rs1811;
}
	// end inline asm
	// begin inline asm
	{add.f16 %rs1812,%rs1806,%rs1809;
}
	// end inline asm
	mov.u16 	%rs2499, %rs782;
	@%p9 bra 	$L__BB0_352;
	ld.shared.u16 	%rs2499, [%r20+344];
$L__BB0_352:
	ld.shared.u16 	%rs1817, [%r21+6528];
	// begin inline asm
	{mul.f16 %rs1815,%rs2499,%rs1817;
}
	// end inline asm
	// begin inline asm
	{add.f16 %rs1818,%rs1812,%rs1815;
}
	// end inline asm
	mov.u16 	%rs2500, %rs782;
	@%p9 bra 	$L__BB0_354;
	ld.shared.u16 	%rs2500, [%r20+346];
$L__BB0_354:
	ld.shared.u16 	%rs1823, [%r21+6560];
	// begin inline asm
	{mul.f16 %rs1821,%rs2500,%rs1823;
}
	// end inline asm
	// begin inline asm
	{add.f16 %rs1824,%rs1818,%rs1821;
}
	// end inline asm
	mov.u16 	%rs2501, %rs782;
	@%p9 bra 	$L__BB0_356;
	ld.shared.u16 	%rs2501, [%r20+348];
$L__BB0_356:
	ld.shared.u16 	%rs1829, [%r21+6592];
	// begin inline asm
	{mul.f16 %rs1827,%rs2501,%rs1829;
}
	// end inline asm
	// begin inline asm
	{add.f16 %rs1830,%rs1824,%rs1827;
}
	// end inline asm
	mov.u16 	%rs2502, %rs782;
	@%p9 bra 	$L__BB0_358;
	ld.shared.u16 	%rs2502, [%r20+350];
$L__BB0_358:
	ld.shared.u16 	%rs1835, [%r21+6624];
	// begin inline asm
	{mul.f16 %rs1833,%rs2502,%rs1835;
}
	// end inline asm
	// begin inline asm
	{add.f16 %rs1836,%rs1830,%rs1833;
}
	// end inline asm
	mov.u16 	%rs2503, %rs782;
	@%p9 bra 	$L__BB0_360;
	ld.shared.u16 	%rs2503, [%r20+352];
$L__BB0_360:
	ld.shared.u16 	%rs1841, [%r21+6656];
	// begin inline asm
	{mul.f16 %rs1839,%rs2503,%rs1841;
}
	// end inline asm
	// begin inline asm
	{add.f16 %rs1842,%rs1836,%rs1839;
}
	// end inline asm
	mov.u16 	%rs2504, %rs782;
	@%p9 bra 	$L__BB0_362;
	ld.shared.u16 	%rs2504, [%r20+354];
$L__BB0_362:
	ld.shared.u16 	%rs1847, [%r21+6688];
	// begin inline asm
	{mul.f16 %rs1845,%rs2504,%rs1847;
}
	// end inline asm
	// begin inline asm
	{add.f16 %rs1848,%rs1842,%rs1845;
}
	// end inline asm
	mov.u16 	%rs2505, %rs782;
	@%p9 bra 	$L__BB0_364;
	ld.shared.u16 	%rs2505, [%r20+356];
$L__BB0_364:
	ld.shared.u16 	%rs1853, [%r21+6720];
	// begin inline asm
	{mul.f16 %rs1851,%rs2505,%rs1853;
}
	// end inline asm
	// begin inline asm
	{add.f16 %rs1854,%rs1848,%rs1851;
}
	// end inline asm
	mov.u16 	%rs2506, %rs782;
	@%p9 bra 	$L__BB0_366;
	ld.shared.u16 	%rs2506, [%r20+358];
$L__BB0_366:
	ld.shared.u16 	%rs1859, [%r21+6752];
	// begin inline asm
	{mul.f16 %rs1857,%rs2506,%rs1859;
}
	// end inline asm
	// begin inline asm
	{add.f16 %rs1860,%rs1854,%rs1857;
}
	// end inline asm
	mov.u16 	%rs2507, %rs782;
	@%p9 bra 	$L__BB0_368;
	ld.shared.u16 	%rs2507, [%r20+360];
$L__BB0_368:
	ld.shared.u16 	%rs1865, [%r21+6784];
	// begin inline asm
	{mul.f16 %rs1863,%rs2507,%rs1865;
}
	// end inline asm
	// begin inline asm
	{add.f16 %rs1866,%rs1860,%rs1863;
}
	// end inline asm
	mov.u16 	%rs2508, %rs782;
	@%p9 bra 	$L__BB0_370;
	ld.shared.u16 	%rs2508, [%r20+362];
$L__BB0_370:
	ld.shared.u16 	%rs1871, [%r21+6816];
	// begin inline asm
	{mul.f16 %rs1869,%rs2508,%rs1871;
}
	// end inline asm
	// begin inline asm
	{add.f16 %rs1872,%rs1866,%rs1869;
}
	// end inline asm
	mov.u16 	%rs2509, %rs782;
	@%p9 bra 	$L__BB0_372;
	ld.shared.u16 	%rs2509, [%r20+364];
$L__BB0_372:
	ld.shared.u16 	%rs1877, [%r21+6848];
	// begin inline asm
	{mul.f16 %rs1875,%rs2509,%rs1877;
}
	// end inline asm
	// begin inline asm
	{add.f16 %rs1878,%rs1872,%rs1875;
}
	// end inline asm
	mov.u16 	%rs2510, %rs782;
	@%p9 bra 	$L__BB0_374;
	ld.shared.u16 	%rs2510, [%r20+366];
$L__BB0_374:
	ld.shared.u16 	%rs1883, [%r21+6880];
	// begin inline asm
	{mul.f16 %rs1881,%rs2510,%rs1883;
}
	// end inline asm
	// begin inline asm
	{add.f16 %rs1884,%rs1878,%rs1881;
}
	// end inline asm
	mov.u16 	%rs2511, %rs782;
	@%p9 bra 	$L__BB0_376;
	ld.shared.u16 	%rs2511, [%r20+368];
$L__BB0_376:
	ld.shared.u16 	%rs1889, [%r21+6912];
	// begin inline asm
	{mul.f16 %rs1887,%rs2511,%rs1889;
}
	// end inline asm
	// begin inline asm
	{add.f16 %rs1890,%rs1884,%rs1887;
}
	// end inline asm
	mov.u16 	%rs2512, %rs782;
	@%p9 bra 	$L__BB0_378;
	ld.shared.u16 	%rs2512, [%r20+370];
$L__BB0_378:
	ld.shared.u16 	%rs1895, [%r21+6944];
	// begin inline asm
	{mul.f16 %rs1893,%rs2512,%rs1895;
}
	// end inline asm
	// begin inline asm
	{add.f16 %rs1896,%rs1890,%rs1893;
}
	// end inline asm
	mov.u16 	%rs2513, %rs782;
	@%p9 bra 	$L__BB0_380;
	ld.shared.u16 	%rs2513, [%r20+372];
$L__BB0_380:
	ld.shared.u16 	%rs1901, [%r21+6976];
	// begin inline asm
	{mul.f16 %rs1899,%rs2513,%rs1901;
}
	// end inline asm
	// begin inline asm
	{add.f16 %rs1902,%rs1896,%rs1899;
}
	// end inline asm
	mov.u16 	%rs2514, %rs782;
	@%p9 bra 	$L__BB0_382;
	ld.shared.u16 	%rs2514, [%r20+374];
$L__BB0_382:
	ld.shared.u16 	%rs1907, [%r21+7008];
	// begin inline asm
	{mul.f16 %rs1905,%rs2514,%rs1907;
}
	// end inline asm
	// begin inline asm
	{add.f16 %rs1908,%rs1902,%rs1905;
}
	// end inline asm
	mov.u16 	%rs2515, %rs782;
	@%p9 bra 	$L__BB0_384;
	ld.shared.u16 	%rs2515, [%r20+376];
$L__BB0_384:
	ld.shared.u16 	%rs1913, [%r21+7040];
	// begin inline asm
	{mul.f16 %rs1911,%rs2515,%rs1913;
}
	// end inline asm
	// begin inline asm
	{add.f16 %rs1914,%rs1908,%rs1911;
}
	// end inline asm
	mov.u16 	%rs2516, %rs782;
	@%p9 bra 	$L__BB0_386;
	ld.shared.u16 	%rs2516, [%r20+378];
$L__BB0_386:
	ld.shared.u16 	%rs1919, [%r21+7072];
	// begin inline asm
	{mul.f16 %rs1917,%rs2516,%rs1919;
}
	// end inline asm
	// begin inline asm
	{add.f16 %rs1920,%rs1914,%rs1917;
}
	// end inline asm
	mov.u16 	%rs2517, %rs782;
	@%p9 bra 	$L__BB0_388;
	ld.shared.u16 	%rs2517, [%r20+380];
$L__BB0_388:
	ld.shared.u16 	%rs1925, [%r21+7104];
	// begin inline asm
	{mul.f16 %rs1923,%rs2517,%rs1925;
}
	// end inline asm
	// begin inline asm
	{add.f16 %rs1926,%rs1920,%rs1923;
}
	// end inline asm
	mov.u16 	%rs2518, %rs782;
	@%p9 bra 	$L__BB0_390;
	ld.shared.u16 	%rs2518, [%r20+382];
$L__BB0_390:
	ld.shared.u16 	%rs1931, [%r21+7136];
	// begin inline asm
	{mul.f16 %rs1929,%rs2518,%rs1931;
}
	// end inline asm
	// begin inline asm
	{add.f16 %rs1932,%rs1926,%rs1929;
}
	// end inline asm
	add.s32 	%r110, %r19, %r16;
	shl.b32 	%r111, %r110, 1;
	add.s32 	%r23, %r47, %r111;
	mov.u16 	%rs2519, %rs782;
	@%p73 bra 	$L__BB0_392;
	ld.shared.u16 	%rs2519, [%r23];
$L__BB0_392:
	ld.shared.u16 	%rs1937, [%r21+3072];
	// begin inline asm
	{mul.f16 %rs1935,%rs2519,%rs1937;
}
	// end inline asm
	// begin inline asm
	{add.f16 %rs1938,%rs1740,%rs1935;
}
	// end inline asm
	mov.u16 	%rs2520, %rs782;
	@%p73 bra 	$L__BB0_394;
	ld.shared.u16 	%rs2520, [%r23+2];
$L__BB0_394:
	ld.shared.u16 	%rs1943, [%r21+3104];
	// begin inline asm
	{mul.f16 %rs1941,%rs2520,%rs1943;
}
	// end inline asm
	// begin inline asm
	{add.f16 %rs1944,%rs1938,%rs1941;
}
	// end inline asm
	mov.u16 	%rs2521, %rs782;
	@%p73 bra 	$L__BB0_396;
	ld.shared.u16 	%rs2521, [%r23+4];
$L__BB0_396:
	ld.shared.u16 	%rs1949, [%r21+3136];
	// begin inline asm
	{mul.f16 %rs1947,%rs2521,%rs1949;
}
	// end inline asm
	// begin inline asm
	{add.f16 %rs1950,%rs1944,%rs1947;
}
	// end inline asm
	mov.u16 	%rs2522, %rs782;
	@%p73 bra 	$L__BB0_398;
	ld.shared.u16 	%rs2522, [%r23+6];
$L__BB0_398:
	ld.shared.u16 	%rs1955, [%r21+3168];
	// begin inline asm
	{mul.f16 %rs1953,%rs2522,%rs1955;
}
	// end inline asm
	// begin inline asm
	{add.f16 %rs1956,%rs1950,%rs1953;
}
	// end inline asm
	mov.u16 	%rs2523, %rs782;
	@%p73 bra 	$L__BB0_400;
	ld.shared.u16 	%rs2523, [%r23+8];
$L__BB0_400:
	ld.shared.u16 	%rs1961, [%r21+3200];
	// begin inline asm
	{mul.f16 %rs1959,%rs2523,%rs1961;
}
	// end inline asm
	// begin inline asm
	{add.f16 %rs1962,%rs1956,%rs1959;
}
	// end inline asm
	mov.u16 	%rs2524, %rs782;
	@%p73 bra 	$L__BB0_402;
	ld.shared.u16 	%rs2524, [%r23+10];
$L__BB0_402:
	ld.shared.u16 	%rs1967, [%r21+3232];
	// begin inline asm
	{mul.f16 %rs1965,%rs2524,%rs1967;
}
	// end inline asm
	// begin inline asm
	{add.f16 %rs1968,%rs1962,%rs1965;
}
	// end inline asm
	mov.u16 	%rs2525, %rs782;
	@%p73 bra 	$L__BB0_404;
	ld.shared.u16 	%rs2525, [%r23+12];
$L__BB0_404:
	ld.shared.u16 	%rs1973, [%r21+3264];
	// begin inline asm
	{mul.f16 %rs1971,%rs2525,%rs1973;
}
	// end inline asm
	// begin inline asm
	{add.f16 %rs1974,%rs1968,%rs1971;
}
	// end inline asm
	mov.u16 	%rs2526, %rs782;
	@%p73 bra 	$L__BB0_406;
	ld.shared.u16 	%rs2526, [%r23+14];
$L__BB0_406:
	ld.shared.u16 	%rs1979, [%r21+3296];
	// begin inline asm
	{mul.f16 %rs1977,%rs2526,%rs1979;
}
	// end inline asm
	// begin inline asm
	{add.f16 %rs1980,%rs1974,%rs1977;
}
	// end inline asm
	mov.u16 	%rs2527, %rs782;
	@%p73 bra 	$L__BB0_408;
	ld.shared.u16 	%rs2527, [%r23+16];
$L__BB0_408:
	ld.shared.u16 	%rs1985, [%r21+3328];
	// begin inline asm
	{mul.f16 %rs1983,%rs2527,%rs1985;
}
	// end inline asm
	// begin inline asm
	{add.f16 %rs1986,%rs1980,%rs1983;
}
	// end inline asm
	mov.u16 	%rs2528, %rs782;
	@%p73 bra 	$L__BB0_410;
	ld.shared.u16 	%rs2528, [%r23+18];
$L__BB0_410:
	ld.shared.u16 	%rs1991, [%r21+3360];
	// begin inline asm
	{mul.f16 %rs1989,%rs2528,%rs1991;
}
	// end inline asm
	// begin inline asm
	{add.f16 %rs1992,%rs1986,%rs1989;
}
	// end inline asm
	mov.u16 	%rs2529, %rs782;
	@%p73 bra 	$L__BB0_412;
	ld.shared.u16 	%rs2529, [%r23+20];
$L__BB0_412:
	ld.shared.u16 	%rs1997, [%r21+3392];
	// begin inline asm
	{mul.f16 %rs1995,%rs2529,%rs1997;
}
	// end inline asm
	// begin inline asm
	{add.f16 %rs1998,%rs1992,%rs1995;
}
	// end inline asm
	mov.u16 	%rs2530, %rs782;
	@%p73 bra 	$L__BB0_414;
	ld.shared.u16 	%rs2530, [%r23+22];
$L__BB0_414:
	ld.shared.u16 	%rs2003, [%r21+3424];
	// begin inline asm
	{mul.f16 %rs2001,%rs2530,%rs2003;
}
	// end inline asm
	// begin inline asm
	{add.f16 %rs2004,%rs1998,%rs2001;
}
	// end inline asm
	mov.u16 	%rs2531, %rs782;
	@%p73 bra 	$L__BB0_416;
	ld.shared.u16 	%rs2531, [%r23+24];
$L__BB0_416:
	ld.shared.u16 	%rs2009, [%r21+3456];
	// begin inline asm
	{mul.f16 %rs2007,%rs2531,%rs2009;
}
	// end inline asm
	// begin inline asm
	{add.f16 %rs2010,%rs2004,%rs2007;
}
	// end inline asm
	mov.u16 	%rs2532, %rs782;
	@%p73 bra 	$L__BB0_418;
	ld.shared.u16 	%rs2532, [%r23+26];
$L__BB0_418:
	ld.shared.u16 	%rs2015, [%r21+3488];
	// begin inline asm
	{mul.f16 %rs2013,%rs2532,%rs2015;
}
	// end inline asm
	// begin inline asm
	{add.f16 %rs2016,%rs2010,%rs2013;
}
	// end inline asm
	mov.u16 	%rs2533, %rs782;
	@%p73 bra 	$L__BB0_420;
	ld.shared.u16 	%rs2533, [%r23+28];
$L__BB0_420:
	ld.shared.u16 	%rs2021, [%r21+3520];
	// begin inline asm
	{mul.f16 %rs2019,%rs2533,%rs2021;
}
	// end inline asm
	// begin inline asm
	{add.f16 %rs2022,%rs2016,%rs2019;
}
	// end inline asm
	mov.u16 	%rs2534, %rs782;
	@%p73 bra 	$L__BB0_422;
	ld.shared.u16 	%rs2534, [%r23+30];
$L__BB0_422:
	ld.shared.u16 	%rs2027, [%r21+3552];
	// begin inline asm
	{mul.f16 %rs2025,%rs2534,%rs2027;
}
	// end inline asm
	// begin inline asm
	{add.f16 %rs2028,%rs2022,%rs2025;
}
	// end inline asm
	mov.u16 	%rs2535, %rs782;
	@%p73 bra 	$L__BB0_424;
	ld.shared.u16 	%rs2535, [%r23+32];
$L__BB0_424:
	ld.shared.u16 	%rs2033, [%r21+3584];
	// begin inline asm
	{mul.f16 %rs2031,%rs2535,%rs2033;
}
	// end inline asm
	// begin inline asm
	{add.f16 %rs2034,%rs2028,%rs2031;
}
	// end inline asm
	mov.u16 	%rs2536, %rs782;
	@%p73 bra 	$L__BB0_426;
	ld.shared.u16 	%rs2536, [%r23+34];
$L__BB0_426:
	ld.shared.u16 	%rs2039, [%r21+3616];
	// begin inline asm
	{mul.f16 %rs2037,%rs2536,%rs2039;
}
	// end inline asm
	// begin inline asm
	{add.f16 %rs2040,%rs2034,%rs2037;
}
	// end inline asm
	mov.u16 	%rs2537, %rs782;
	@%p73 bra 	$L__BB0_428;
	ld.shared.u16 	%rs2537, [%r23+36];
$L__BB0_428:
	ld.shared.u16 	%rs2045, [%r21+3648];
	// begin inline asm
	{mul.f16 %rs2043,%rs2537,%rs2045;
}
	// end inline asm
	// begin inline asm
	{add.f16 %rs2046,%rs2040,%rs2043;
}
	// end inline asm
	mov.u16 	%rs2538, %rs782;
	@%p73 bra 	$L__BB0_430;
	ld.shared.u16 	%rs2538, [%r23+38];
$L__BB0_430:
	ld.shared.u16 	%rs2051, [%r21+3680];
	// begin inline asm
	{mul.f16 %rs2049,%rs2538,%rs2051;
}
	// end inline asm
	// begin inline asm
	{add.f16 %rs2052,%rs2046,%rs2049;
}
	// end inline asm
	mov.u16 	%rs2539, %rs782;
	@%p73 bra 	$L__BB0_432;
	ld.shared.u16 	%rs2539, [%r23+40];
$L__BB0_432:
	ld.shared.u16 	%rs2057, [%r21+3712];
	// begin inline asm
	{mul.f16 %rs2055,%rs2539,%rs2057;
}
	// end inline asm
	// begin inline asm
	{add.f16 %rs2058,%rs2052,%rs2055;
}
	// end inline asm
	mov.u16 	%rs2540, %rs782;
	@%p73 bra 	$L__BB0_434;
	ld.shared.u16 	%rs2540, [%r23+42];
$L__BB0_434:
	ld.shared.u16 	%rs2063, [%r21+3744];
	// begin inline asm
	{mul.f16 %rs2061,%rs2540,%rs2063;
}
	// end inline asm
	// begin inline asm
	{add.f16 %rs2064,%rs2058,%rs2061;
}
	// end inline asm
	mov.u16 	%rs2541, %rs782;
	@%p73 bra 	$L__BB0_436;
	ld.shared.u16 	%rs2541, [%r23+44];
$L__BB0_436:
	ld.shared.u16 	%rs2069, [%r21+3776];
	// begin inline asm
	{mul.f16 %rs2067,%rs2541,%rs2069;
}
	// end inline asm
	// begin inline asm
	{add.f16 %rs2070,%rs2064,%rs2067;
}
	// end inline asm
	mov.u16 	%rs2542, %rs782;
	@%p73 bra 	$L__BB0_438;
	ld.shared.u16 	%rs2542, [%r23+46];
$L__BB0_438:
	ld.shared.u16 	%rs2075, [%r21+3808];
	// begin inline asm
	{mul.f16 %rs2073,%rs2542,%rs2075;
}
	// end inline asm
	// begin inline asm
	{add.f16 %rs2076,%rs2070,%rs2073;
}
	// end inline asm
	mov.u16 	%rs2543, %rs782;
	@%p73 bra 	$L__BB0_440;
	ld.shared.u16 	%rs2543, [%r23+48];
$L__BB0_440:
	ld.shared.u16 	%rs2081, [%r21+3840];
	// begin inline asm
	{mul.f16 %rs2079,%rs2543,%rs2081;
}
	// end inline asm
	// begin inline asm
	{add.f16 %rs2082,%rs2076,%rs2079;
}
	// end inline asm
	mov.u16 	%rs2544, %rs782;
	@%p73 bra 	$L__BB0_442;
	ld.shared.u16 	%rs2544, [%r23+50];
$L__BB0_442:
	ld.shared.u16 	%rs2087, [%r21+3872];
	// begin inline asm
	{mul.f16 %rs2085,%rs2544,%rs2087;
}
	// end inline asm
	// begin inline asm
	{add.f16 %rs2088,%rs2082,%rs2085;
}
	// end inline asm
	mov.u16 	%rs2545, %rs782;
	@%p73 bra 	$L__BB0_444;
	ld.shared.u16 	%rs2545, [%r23+52];
$L__BB0_444:
	ld.shared.u16 	%rs2093, [%r21+3904];
	// begin inline asm
	{mul.f16 %rs2091,%rs2545,%rs2093;
}
	// end inline asm
	// begin inline asm
	{add.f16 %rs2094,%rs2088,%rs2091;
}
	// end inline asm
	mov.u16 	%rs2546, %rs782;
	@%p73 bra 	$L__BB0_446;
	ld.shared.u16 	%rs2546, [%r23+54];
$L__BB0_446:
	ld.shared.u16 	%rs2099, [%r21+3936];
	// begin inline asm
	{mul.f16 %rs2097,%rs2546,%rs2099;
}
	// end inline asm
	// begin inline asm
	{add.f16 %rs2100,%rs2094,%rs2097;
}
	// end inline asm
	mov.u16 	%rs2547, %rs782;
	@%p73 bra 	$L__BB0_448;
	ld.shared.u16 	%rs2547, [%r23+56];
$L__BB0_448:
	ld.shared.u16 	%rs2105, [%r21+3968];
	// begin inline asm
	{mul.f16 %rs2103,%rs2547,%rs2105;
}
	// end inline asm
	// begin inline asm
	{add.f16 %rs2106,%rs2100,%rs2103;
}
	// end inline asm
	mov.u16 	%rs2548, %rs782;
	@%p73 bra 	$L__BB0_450;
	ld.shared.u16 	%rs2548, [%r23+58];
$L__BB0_450:
	ld.shared.u16 	%rs2111, [%r21+4000];
	// begin inline asm
	{mul.f16 %rs2109,%rs2548,%rs2111;
}
	// end inline asm
	// begin inline asm
	{add.f16 %rs2112,%rs2106,%rs2109;
}
	// end inline asm
	mov.u16 	%rs2549, %rs782;
	@%p73 bra 	$L__BB0_452;
	ld.shared.u16 	%rs2549, [%r23+60];
$L__BB0_452:
	ld.shared.u16 	%rs2117, [%r21+4032];
	// begin inline asm
	{mul.f16 %rs2115,%rs2549,%rs2117;
}
	// end inline asm
	// begin inline asm
	{add.f16 %rs2118,%rs2112,%rs2115;
}
	// end inline asm
	mov.u16 	%rs2550, %rs782;
	@%p73 bra 	$L__BB0_454;
	ld.shared.u16 	%rs2550, [%r23+62];
$L__BB0_454:
	ld.shared.u16 	%rs2123, [%r21+4064];
	// begin inline asm
	{mul.f16 %rs2121,%rs2550,%rs2123;
}
	// end inline asm
	// begin inline asm
	{add.f16 %rs2326,%rs2118,%rs2121;
}
	// end inline asm
	mov.u16 	%rs2551, %rs782;
	@%p73 bra 	$L__BB0_456;
	ld.shared.u16 	%rs2551, [%r23+64];
$L__BB0_456:
	ld.shared.u16 	%rs2129, [%r21+2048];
	// begin inline asm
	{mul.f16 %rs2127,%rs2551,%rs2129;
}
	// end inline asm
	// begin inline asm
	{add.f16 %rs2130,%rs1932,%rs2127;
}
	// end inline asm
	mov.u16 	%rs2552, %rs782;
	@%p73 bra 	$L__BB0_458;
	ld.shared.u16 	%rs2552, [%r23+66];
$L__BB0_458:
	ld.shared.u16 	%rs2135, [%r21+2080];
	// begin inline asm
	{mul.f16 %rs2133,%rs2552,%rs2135;
}
	// end inline asm
	// begin inline asm
	{add.f16 %rs2136,%rs2130,%rs2133;
}
	// end inline asm
	mov.u16 	%rs2553, %rs782;
	@%p73 bra 	$L__BB0_460;
	ld.shared.u16 	%rs2553, [%r23+68];
$L__BB0_460:
	ld.shared.u16 	%rs2141, [%r21+2112];
	// begin inline asm
	{mul.f16 %rs2139,%rs2553,%rs2141;
}
	// end inline asm
	// begin inline asm
	{add.f16 %rs2142,%rs2136,%rs2139;
}
	// end inline asm
	mov.u16 	%rs2554, %rs782;
	@%p73 bra 	$L__BB0_462;
	ld.shared.u16 	%rs2554, [%r23+70];
$L__BB0_462:
	ld.shared.u16 	%rs2147, [%r21+2144];
	// begin inline asm
	{mul.f16 %rs2145,%rs2554,%rs2147;
}
	// end inline asm
	// begin inline asm
	{add.f16 %rs2148,%rs2142,%rs2145;
}
	// end inline asm
	mov.u16 	%rs2555, %rs782;
	@%p73 bra 	$L__BB0_464;
	ld.shared.u16 	%rs2555, [%r23+72];
$L__BB0_464:
	ld.shared.u16 	%rs2153, [%r21+2176];
	// begin inline asm
	{mul.f16 %rs2151,%rs2555,%rs2153;
}
	// end inline asm
	// begin inline asm
	{add.f16 %rs2154,%rs2148,%rs2151;
}
	// end inline asm
	mov.u16 	%rs2556, %rs782;
	@%p73 bra 	$L__BB0_466;
	ld.shared.u16 	%rs2556, [%r23+74];
$L__BB0_466:
	ld.shared.u16 	%rs2159, [%r21+2208];
	// begin inline asm
	{mul.f16 %rs2157,%rs2556,%rs2159;
}
	// end inline asm
	// begin inline asm
	{add.f16 %rs2160,%rs2154,%rs2157;
}
	// end inline asm
	mov.u16 	%rs2557, %rs782;
	@%p73 bra 	$L__BB0_468;
	ld.shared.u16 	%rs2557, [%r23+76];
$L__BB0_468:
	ld.shared.u16 	%rs2165, [%r21+2240];
	// begin inline asm
	{mul.f16 %rs2163,%rs2557,%rs2165;
}
	// end inline asm
	// begin inline asm
	{add.f16 %rs2166,%rs2160,%rs2163;
}
	// end inline asm
	mov.u16 	%rs2558, %rs782;
	@%p73 bra 	$L__BB0_470;
	ld.shared.u16 	%rs2558, [%r23+78];
$L__BB0_470:
	ld.shared.u16 	%rs2171, [%r21+2272];
	// begin inline asm
	{mul.f16 %rs2169,%rs2558,%rs2171;
}
	// end inline asm
	// begin inline asm
	{add.f16 %rs2172,%rs2166,%rs2169;
}
	// end inline asm
	mov.u16 	%rs2559, %rs782;
	@%p73 bra 	$L__BB0_472;
	ld.shared.u16 	%rs2559, [%r23+80];
$L__BB0_472:
	ld.shared.u16 	%rs2177, [%r21+2304];
	// begin inline asm
	{mul.f16 %rs2175,%rs2559,%rs2177;
}
	// end inline asm
	// begin inline asm
	{add.f16 %rs2178,%rs2172,%rs2175;
}
	// end inline asm
	mov.u16 	%rs2560, %rs782;
	@%p73 bra 	$L__BB0_474;
	ld.shared.u16 	%rs2560, [%r23+82];
$L__BB0_474:
	ld.shared.u16 	%rs2183, [%r21+2336];
	// begin inline asm
	{mul.f16 %rs2181,%rs2560,%rs2183;
}
	// end inline asm
	// begin inline asm
	{add.f16 %rs2184,%rs2178,%rs2181;
}
	// end inline asm
	mov.u16 	%rs2561, %rs782;
	@%p73 bra 	$L__BB0_476;
	ld.shared.u16 	%rs2561, [%r23+84];
$L__BB0_476:
	ld.shared.u16 	%rs2189, [%r21+2368];
	// begin inline asm
	{mul.f16 %rs2187,%rs2561,%rs2189;
}
	// end inline asm
	// begin inline asm
	{add.f16 %rs2190,%rs2184,%rs2187;
}
	// end inline asm
	mov.u16 	%rs2562, %rs782;
	@%p73 bra 	$L__BB0_478;
	ld.shared.u16 	%rs2562, [%r23+86];
$L__BB0_478:
	ld.shared.u16 	%rs2195, [%r21+2400];
	// begin inline asm
	{mul.f16 %rs2193,%rs2562,%rs2195;
}
	// end inline asm
	// begin inline asm
	{add.f16 %rs2196,%rs2190,%rs2193;
}
	// end inline asm
	mov.u16 	%rs2563, %rs782;
	@%p73 bra 	$L__BB0_480;
	ld.shared.u16 	%rs2563, [%r23+88];
$L__BB0_480:
	ld.shared.u16 	%rs2201, [%r21+2432];
	// begin inline asm
	{mul.f16 %rs2199,%rs2563,%rs2201;
}
	// end inline asm
	// begin inline asm
	{add.f16 %rs2202,%rs2196,%rs2199;
}
	// end inline asm
	mov.u16 	%rs2564, %rs782;
	@%p73 bra 	$L__BB0_482;
	ld.shared.u16 	%rs2564, [%r23+90];
$L__BB0_482:
	ld.shared.u16 	%rs2207, [%r21+2464];
	// begin inline asm
	{mul.f16 %rs2205,%rs2564,%rs2207;
}
	// end inline asm
	// begin inline asm
	{add.f16 %rs2208,%rs2202,%rs2205;
}
	// end inline asm
	mov.u16 	%rs2565, %rs782;
	@%p73 bra 	$L__BB0_484;
	ld.shared.u16 	%rs2565, [%r23+92];
$L__BB0_484:
	ld.shared.u16 	%rs2213, [%r21+2496];
	// begin inline asm
	{mul.f16 %rs2211,%rs2565,%rs2213;
}
	// end inline asm
	// begin inline asm
	{add.f16 %rs2214,%rs2208,%rs2211;
}
	// end inline asm
	mov.u16 	%rs2566, %rs782;
	@%p73 bra 	$L__BB0_486;
	ld.shared.u16 	%rs2566, [%r23+94];
$L__BB0_486:
	ld.shared.u16 	%rs2219, [%r21+2528];
	// begin inline asm
	{mul.f16 %rs2217,%rs2566,%rs2219;
}
	// end inline asm
	// begin inline asm
	{add.f16 %rs2220,%rs2214,%rs2217;
}
	// end inline asm
	mov.u16 	%rs2567, %rs782;
	@%p73 bra 	$L__BB0_488;
	ld.shared.u16 	%rs2567, [%r23+96];
$L__BB0_488:
	ld.shared.u16 	%rs2225, [%r21+2560];
	// begin inline asm
	{mul.f16 %rs2223,%rs2567,%rs2225;
}
	// end inline asm
	// begin inline asm
	{add.f16 %rs2226,%rs2220,%rs2223;
}
	// end inline asm
	mov.u16 	%rs2568, %rs782;
	@%p73 bra 	$L__BB0_490;
	ld.shared.u16 	%rs2568, [%r23+98];
$L__BB0_490:
	ld.shared.u16 	%rs2231, [%r21+2592];
	// begin inline asm
	{mul.f16 %rs2229,%rs2568,%rs2231;
}
	// end inline asm
	// begin inline asm
	{add.f16 %rs2232,%rs2226,%rs2229;
}
	// end inline asm
	mov.u16 	%rs2569, %rs782;
	@%p73 bra 	$L__BB0_492;
	ld.shared.u16 	%rs2569, [%r23+100];
$L__BB0_492:
	ld.shared.u16 	%rs2237, [%r21+2624];
	// begin inline asm
	{mul.f16 %rs2235,%rs2569,%rs2237;
}
	// end inline asm
	// begin inline asm
	{add.f16 %rs2238,%rs2232,%rs2235;
}
	// end inline asm
	mov.u16 	%rs2570, %rs782;
	@%p73 bra 	$L__BB0_494;
	ld.shared.u16 	%rs2570, [%r23+102];
$L__BB0_494:
	ld.shared.u16 	%rs2243, [%r21+2656];
	// begin inline asm
	{mul.f16 %rs2241,%rs2570,%rs2243;
}
	// end inline asm
	// begin inline asm
	{add.f16 %rs2244,%rs2238,%rs2241;
}
	// end inline asm
	mov.u16 	%rs2571, %rs782;
	@%p73 bra 	$L__BB0_496;
	ld.shared.u16 	%rs2571, [%r23+104];
$L__BB0_496:
	ld.shared.u16 	%rs2249, [%r21+2688];
	// begin inline asm
	{mul.f16 %rs2247,%rs2571,%rs2249;
}
	// end inline asm
	// begin inline asm
	{add.f16 %rs2250,%rs2244,%rs2247;
}
	// end inline asm
	mov.u16 	%rs2572, %rs782;
	@%p73 bra 	$L__BB0_498;
	ld.shared.u16 	%rs2572, [%r23+106];
$L__BB0_498:
	ld.shared.u16 	%rs2255, [%r21+2720];
	// begin inline asm
	{mul.f16 %rs2253,%rs2572,%rs2255;
}
	// end inline asm
	// begin inline asm
	{add.f16 %rs2256,%rs2250,%rs2253;
}
	// end inline asm
	mov.u16 	%rs2573, %rs782;
	@%p73 bra 	$L__BB0_500;
	ld.shared.u16 	%rs2573, [%r23+108];
$L__BB0_500:
	ld.shared.u16 	%rs2261, [%r21+2752];
	// begin inline asm
	{mul.f16 %rs2259,%rs2573,%rs2261;
}
	// end inline asm
	// begin inline asm
	{add.f16 %rs2262,%rs2256,%rs2259;
}
	// end inline asm
	mov.u16 	%rs2574, %rs782;
	@%p73 bra 	$L__BB0_502;
	ld.shared.u16 	%rs2574, [%r23+110];
$L__BB0_502:
	ld.shared.u16 	%rs2267, [%r21+2784];
	// begin inline asm
	{mul.f16 %rs2265,%rs2574,%rs2267;
}
	// end inline asm
	// begin inline asm
	{add.f16 %rs2268,%rs2262,%rs2265;
}
	// end inline asm
	mov.u16 	%rs2575, %rs782;
	@%p73 bra 	$L__BB0_504;
	ld.shared.u16 	%rs2575, [%r23+112];
$L__BB0_504:
	ld.shared.u16 	%rs2273, [%r21+2816];
	// begin inline asm
	{mul.f16 %rs2271,%rs2575,%rs2273;
}
	// end inline asm
	// begin inline asm
	{add.f16 %rs2274,%rs2268,%rs2271;
}
	// end inline asm
	mov.u16 	%rs2576, %rs782;
	@%p73 bra 	$L__BB0_506;
	ld.shared.u16 	%rs2576, [%r23+114];
$L__BB0_506:
	ld.shared.u16 	%rs2279, [%r21+2848];
	// begin inline asm
	{mul.f16 %rs2277,%rs2576,%rs2279;
}
	// end inline asm
	// begin inline asm
	{add.f16 %rs2280,%rs2274,%rs2277;
}
	// end inline asm
	mov.u16 	%rs2577, %rs782;
	@%p73 bra 	$L__BB0_508;
	ld.shared.u16 	%rs2577, [%r23+116];
$L__BB0_508:
	ld.shared.u16 	%rs2285, [%r21+2880];
	// begin inline asm
	{mul.f16 %rs2283,%rs2577,%rs2285;
}
	// end inline asm
	// begin inline asm
	{add.f16 %rs2286,%rs2280,%rs2283;
}
	// end inline asm
	mov.u16 	%rs2578, %rs782;
	@%p73 bra 	$L__BB0_510;
	ld.shared.u16 	%rs2578, [%r23+118];
$L__BB0_510:
	ld.shared.u16 	%rs2291, [%r21+2912];
	// begin inline asm
	{mul.f16 %rs2289,%rs2578,%rs2291;
}
	// end inline asm
	// begin inline asm
	{add.f16 %rs2292,%rs2286,%rs2289;
}
	// end inline asm
	mov.u16 	%rs2579, %rs782;
	@%p73 bra 	$L__BB0_512;
	ld.shared.u16 	%rs2579, [%r23+120];
$L__BB0_512:
	ld.shared.u16 	%rs2297, [%r21+2944];
	// begin inline asm
	{mul.f16 %rs2295,%rs2579,%rs2297;
}
	// end inline asm
	// begin inline asm
	{add.f16 %rs2298,%rs2292,%rs2295;
}
	// end inline asm
	mov.u16 	%rs2580, %rs782;
	@%p73 bra 	$L__BB0_514;
	ld.shared.u16 	%rs2580, [%r23+122];
$L__BB0_514:
	ld.shared.u16 	%rs2303, [%r21+2976];
	// begin inline asm
	{mul.f16 %rs2301,%rs2580,%rs2303;
}
	// end inline asm
	// begin inline asm
	{add.f16 %rs2304,%rs2298,%rs2301;
}
	// end inline asm
	mov.u16 	%rs2581, %rs782;
	@%p73 bra 	$L__BB0_516;
	ld.shared.u16 	%rs2581, [%r23+124];
$L__BB0_516:
	ld.shared.u16 	%rs2309, [%r21+3008];
	// begin inline asm
	{mul.f16 %rs2307,%rs2581,%rs2309;
}
	// end inline asm
	// begin inline asm
	{add.f16 %rs2310,%rs2304,%rs2307;
}
	// end inline asm
	mov.u16 	%rs2582, %rs782;
	@%p73 bra 	$L__BB0_518;
	ld.shared.u16 	%rs2582, [%r23+126];
$L__BB0_518:
	ld.shared.u16 	%rs2315, [%r21+3040];
	// begin inline asm
	{mul.f16 %rs2313,%rs2582,%rs2315;
}
	// end inline asm
	// begin inline asm
	{add.f16 %rs2325,%rs2310,%rs2313;
}
	// end inline asm
	mov.b32 	%r124, 1;
	mov.pred 	%p267, 0;
	@%p2 bra 	$L__BB0_6;
	add.s32 	%r123, %r123, 1;
	setp.ne.s32 	%p266, %r123, 16;
	@%p266 bra 	$L__BB0_1;
	ld.param.u64 	%rd13, [main_kernel_param_0];
	cvta.to.global.u64 	%rd10, %rd13;
	shl.b32 	%r114, %r1, 8;
	and.b32  	%r115, %r114, 2147475456;
	and.b32  	%r116, %r5, 6144;
	shl.b32 	%r117, %r13, 9;
	or.b32  	%r118, %r116, %r14;
	or.b32  	%r119, %r118, %r115;
	add.s32 	%r120, %r119, %r9;
	add.s32 	%r121, %r120, %r4;
	add.s32 	%r122, %r121, %r117;
	mul.wide.u32 	%rd11, %r122, 2;
	add.s64 	%rd12, %rd10, %rd11;
	st.global.u16 	[%rd12], %rs2326;
	st.global.u16 	[%rd12+512], %rs2325;
	ret;

}


// ===== COMPILED SASS (sm_100) =====

	.target	sm_100

	.elftype	@"ET_EXEC"


//--------------------- .note.nv.tkinfo           --------------------------
	.section	.note.nv.tkinfo,"",@"SHT_NOTE"
	.sectionflags	@"SHF_NOTE_NV_TKINFO"
	.tkinfo
        /*0018*/ 	.word	0x00000002
        /*0030*/ 	.string	""
        /*0030*/ 	.string	"ptxas"
        /*0030*/ 	.string	"Cuda compilation tools, release 13.0, V13.0.88"
        /*0030*/ 	.string	"Build cuda_13.0.r13.0/compiler.36424714_0"
        /*0030*/ 	.string	"-arch sm_100 -m 64 "



//--------------------- .note.nv.cuinfo           --------------------------
	.section	.note.nv.cuinfo,"",@"SHT_NOTE"
	.sectionflags	@"SHF_NOTE_NV_CUINFO"
        /*0018*/ 	.short	0x0002
        /*001a*/ 	.short	0x0064
        /*001c*/ 	.short	0x0082
	.zero		2


//--------------------- .nv.info                  --------------------------
	.section	.nv.info,"",@"SHT_CUDA_INFO"
	.align	4


	//----- nvinfo : EIATTR_REGCOUNT
	.align		4
        /*0000*/ 	.byte	0x04, 0x2f
        /*0002*/ 	.short	(.L_1 - .L_0)
	.align		4
.L_0:
        /*0004*/ 	.word	index@(main_kernel)
        /*0008*/ 	.word	0x0000002a


	//----- nvinfo : EIATTR_FRAME_SIZE
	.align		4
.L_1:
        /*000c*/ 	.byte	0x04, 0x11
        /*000e*/ 	.short	(.L_3 - .L_2)
	.align		4
.L_2:
        /*0010*/ 	.word	index@(main_kernel)
        /*0014*/ 	.word	0x00000000


	//----- nvinfo : EIATTR_MIN_STACK_SIZE
	.align		4
.L_3:
        /*0018*/ 	.byte	0x04, 0x12
        /*001a*/ 	.short	(.L_5 - .L_4)
	.align		4
.L_4:
        /*001c*/ 	.word	index@(main_kernel)
        /*0020*/ 	.word	0x00000000
.L_5:


//--------------------- .nv.compat                --------------------------
	.section	.nv.compat,"",@"SHT_CUDA_COMPAT_INFO"
	.align	4
        /*0000*/ 	.byte	0x02, 0x09, 0x00, 0x00, 0x02, 0x02, 0x01, 0x00, 0x02, 0x05, 0x05, 0x00, 0x03, 0x07, 0x01, 0x01
        /*0010*/ 	.byte	0x02, 0x03, 0x00, 0x00, 0x02, 0x06, 0x01, 0x00, 0x04, 0x0b, 0x08, 0x00, 0x09, 0x00, 0x00, 0x00
        /*0020*/ 	.byte	0x00, 0x00, 0x00, 0x00


//--------------------- .nv.info.main_kernel      --------------------------
	.section	.nv.info.main_kernel,"",@"SHT_CUDA_INFO"
	.sectionflags	@""
	.align	4


	//----- nvinfo : EIATTR_CUDA_API_VERSION
	.align		4
        /*0000*/ 	.byte	0x04, 0x37
        /*0002*/ 	.short	(.L_7 - .L_6)
.L_6:
        /*0004*/ 	.word	0x00000082


	//----- nvinfo : EIATTR_KPARAM_INFO
	.align		4
.L_7:
        /*0008*/ 	.byte	0x04, 0x17
        /*000a*/ 	.short	(.L_9 - .L_8)
.L_8:
        /*000c*/ 	.word	0x00000000
        /*0010*/ 	.short	0x0002
        /*0012*/ 	.short	0x0010
        /*0014*/ 	.byte	0x00, 0xf5, 0x21, 0x00


	//----- nvinfo : EIATTR_KPARAM_INFO
	.align		4
.L_9:
        /*0018*/ 	.byte	0x04, 0x17
        /*001a*/ 	.short	(.L_11 - .L_10)
.L_10:
        /*001c*/ 	.word	0x00000000
        /*0020*/ 	.short	0x0001
        /*0022*/ 	.short	0x0008
        /*0024*/ 	.byte	0x00, 0xf5, 0x21, 0x00


	//----- nvinfo : EIATTR_KPARAM_INFO
	.align		4
.L_11:
        /*0028*/ 	.byte	0x04, 0x17
        /*002a*/ 	.short	(.L_13 - .L_12)
.L_12:
        /*002c*/ 	.word	0x00000000
        /*0030*/ 	.short	0x0000
        /*0032*/ 	.short	0x0000
        /*0034*/ 	.byte	0x00, 0xf5, 0x21, 0x00


	//----- nvinfo : EIATTR_SPARSE_MMA_MASK
	.align		4
.L_13:
        /*0038*/ 	.byte	0x03, 0x50
        /*003a*/ 	.short	0x0000


	//----- nvinfo : EIATTR_MAXREG_COUNT
	.align		4
        /*003c*/ 	.byte	0x03, 0x1b
        /*003e*/ 	.short	0x00ff


	//----- nvinfo : EIATTR_NUM_BARRIERS
	.align		4
        /*0040*/ 	.byte	0x02, 0x4c
        /*0042*/ 	.byte	0x01
	.zero		1


	//----- nvinfo : EIATTR_MERCURY_ISA_VERSION
	.align		4
        /*0044*/ 	.byte	0x03, 0x5f
        /*0046*/ 	.short	0x0101


	//----- nvinfo : EIATTR_VRC_CTA_INIT_COUNT
	.align		4
        /*0048*/ 	.byte	0x02, 0x4a
	.zero		1
	.zero		1


	//----- nvinfo : EIATTR_EXIT_INSTR_OFFSETS
	.align		4
        /*004c*/ 	.byte	0x04, 0x1c
        /*004e*/ 	.short	(.L_15 - .L_14)


	//   ....[0]....
.L_14:
        /*0050*/ 	.word	0x00004790


	//----- nvinfo : EIATTR_MAX_THREADS
	.align		4
.L_15:
        /*0054*/ 	.byte	0x04, 0x05
        /*0056*/ 	.short	(.L_17 - .L_16)
.L_16:
        /*0058*/ 	.word	0x00000080
        /*005c*/ 	.word	0x00000001
        /*0060*/ 	.word	0x00000001


	//----- nvinfo : EIATTR_CRS_STACK_SIZE
	.align		4
.L_17:
        /*0064*/ 	.byte	0x04, 0x1e
        /*0066*/ 	.short	(.L_19 - .L_18)
.L_18:
        /*0068*/ 	.word	0x00000000


	//----- nvinfo : EIATTR_CBANK_PARAM_SIZE
	.align		4
.L_19:
        /*006c*/ 	.byte	0x03, 0x19
        /*006e*/ 	.short	0x0018


	//----- nvinfo : EIATTR_PARAM_CBANK
	.align		4
        /*0070*/ 	.byte	0x04, 0x0a
        /*0072*/ 	.short	(.L_21 - .L_20)
	.align		4
.L_20:
        /*0074*/ 	.word	index@(.nv.constant0.main_kernel)
        /*0078*/ 	.short	0x0380
        /*007a*/ 	.short	0x0018


	//----- nvinfo : EIATTR_SW_WAR
	.align		4
.L_21:
        /*007c*/ 	.byte	0x04, 0x36
        /*007e*/ 	.short	(.L_23 - .L_22)
.L_22:
        /*0080*/ 	.word	0x00000008
.L_23:


//--------------------- .nv.callgraph             --------------------------
	.section	.nv.callgraph,"",@"SHT_CUDA_CALLGRAPH"
	.align	4
	.sectionentsize	8
	.align		4
        /*0000*/ 	.word	0x00000000
	.align		4
        /*0004*/ 	.word	0xffffffff
	.align		4
        /*0008*/ 	.word	0x00000000
	.align		4
        /*000c*/ 	.word	0xfffffffe
	.align		4
        /*0010*/ 	.word	0x00000000
	.align		4
        /*0014*/ 	.word	0xfffffffd
	.align		4
        /*0018*/ 	.word	0x00000000
	.align		4
        /*001c*/ 	.word	0xfffffffc


//--------------------- .text.main_kernel         --------------------------
	.section	.text.main_kernel,"ax",@progbits
	.align	128
        .global         main_kernel
        .type           main_kernel,@function
        .size           main_kernel,(.L_x_5 - main_kernel)
        .other          main_kernel,@"STO_CUDA_ENTRY STV_DEFAULT"
main_kernel:
.text.main_kernel:
[----:B------:R-:W-:Y:S01]  /*0000*/  LDC R1, c[0x0][0x37c] ;  /* 0x0000df00ff017b82 */ /* 0x000fe20000000800 */
[----:B------:R-:W0:Y:S07]  /*0010*/  S2R R3, SR_CTAID.X ;  /* 0x0000000000037919 */ /* 0x000e2e0000002500 */
[----:B------:R-:W1:Y:S01]  /*0020*/  S2UR UR5, SR_CgaCtaId ;  /* 0x00000000000579c3 */ /* 0x000e620000008800 */
[----:B------:R-:W-:Y:S01]  /*0030*/  UMOV UR4, 0x400 ;  /* 0x0000040000047882 */ /* 0x000fe20000000000 */
[----:B------:R-:W2:Y:S01]  /*0040*/  LDCU.64 UR8, c[0x0][0x358] ;  /* 0x00006b00ff0877ac */ /* 0x000ea20008000a00 */
[----:B------:R-:W3:Y:S01]  /*0050*/  S2R R2, SR_TID.X ;  /* 0x0000000000027919 */ /* 0x000ee20000002100 */
[----:B-1----:R-:W-:-:S02]  /*0060*/  ULEA UR6, UR5, UR4, 0x18 ;  /* 0x0000000405067291 */ /* 0x002fc4000f8ec0ff */
[----:B------:R-:W-:-:S04]  /*0070*/  UIADD3 UR4, UPT, UPT, UR4, 0x400, URZ ;  /* 0x0000040004047890 */ /* 0x000fc8000fffe0ff */
[----:B------:R-:W-:Y:S01]  /*0080*/  ULEA UR4, UR5, UR4, 0x18 ;  /* 0x0000000405047291 */ /* 0x000fe2000f8ec0ff */
[--C-:B0-----:R-:W-:Y:S01]  /*0090*/  SHF.R.U32.HI R0, RZ, 0x4, R3.reuse ;  /* 0x00000004ff007819 */ /* 0x101fe20000011603 */
[C---:B------:R-:W-:Y:S01]  /*00a0*/  IMAD.SHL.U32 R29, R3.reuse, 0x10, RZ ;  /* 0x00000010031d7824 */ /* 0x040fe200078e00ff */
[----:B------:R-:W-:Y:S01]  /*00b0*/  SHF.R.U32.HI R36, RZ, 0x3, R3 ;  /* 0x00000003ff247819 */ /* 0x000fe20000011603 */
[----:B------:R-:W-:Y:S01]  /*00c0*/  IMAD.SHL.U32 R4, R3, 0x80, RZ ;  /* 0x0000008003047824 */ /* 0x000fe200078e00ff */
[--C-:B---3--:R-:W-:Y:S01]  /*00d0*/  SHF.R.U32.HI R5, RZ, 0x5, R2.reuse ;  /* 0x00000005ff057819 */ /* 0x108fe20000011602 */
[----:B------:R-:W-:Y:S01]  /*00e0*/  IMAD.SHL.U32 R8, R2, 0x800, RZ ;  /* 0x0000080002087824 */ /* 0x000fe200078e00ff */
[----:B------:R-:W-:Y:S01]  /*00f0*/  LOP3.LUT R0, R0, 0x7fffffe, RZ, 0xc0, !PT ;  /* 0x07fffffe00007812 */ /* 0x000fe200078ec0ff */
[C---:B------:R-:W-:Y:S01]  /*0100*/  IMAD.SHL.U32 R33, R2.reuse, 0x40, RZ ;  /* 0x0000004002217824 */ /* 0x040fe200078e00ff */
[----:B------:R-:W-:Y:S01]  /*0110*/  LOP3.LUT R29, R29, 0xf0, RZ, 0xc0, !PT ;  /* 0x000000f01d1d7812 */ /* 0x000fe200078ec0ff */
[----:B------:R-:W-:Y:S01]  /*0120*/  IMAD.SHL.U32 R31, R2, 0x8, RZ ;  /* 0x00000008021f7824 */ /* 0x000fe200078e00ff */
[C---:B------:R-:W-:Y:S01]  /*0130*/  LOP3.LUT P0, RZ, R0.reuse, R5, RZ, 0xfc, !PT ;  /* 0x0000000500ff7212 */ /* 0x040fe2000780fcff */
[----:B------:R-:W-:Y:S01]  /*0140*/  IMAD.IADD R0, R0, 0x1, R5 ;  /* 0x0000000100007824 */ /* 0x000fe200078e0205 */
[----:B------:R-:W-:Y:S01]  /*0150*/  SHF.R.U32.HI R35, RZ, 0x3, R2 ;  /* 0x00000003ff237819 */ /* 0x000fe20000011602 */
[C---:B------:R-:W-:Y:S01]  /*0160*/  IMAD.SHL.U32 R5, R2.reuse, 0x4, RZ ;  /* 0x0000000402057824 */ /* 0x040fe200078e00ff */
[----:B------:R-:W-:Y:S01]  /*0170*/  LOP3.LUT R8, R29, 0x20000, R8, 0xf8, !PT ;  /* 0x000200001d087812 */ /* 0x000fe200078ef808 */
[----:B------:R-:W-:Y:S01]  /*0180*/  IMAD.SHL.U32 R28, R2, 0x80, RZ ;  /* 0x00000080021c7824 */ /* 0x000fe200078e00ff */
[----:B------:R-:W-:Y:S01]  /*0190*/  LOP3.LUT R4, R4, 0x7ffff000, RZ, 0xc0, !PT ;  /* 0x7ffff00004047812 */ /* 0x000fe200078ec0ff */
[----:B------:R-:W-:Y:S01]  /*01a0*/  IMAD.SHL.U32 R34, R3, 0x40, RZ ;  /* 0x0000004003227824 */ /* 0x000fe200078e00ff */
[----:B------:R-:W-:Y:S01]  /*01b0*/  LOP3.LUT R6, R5, 0x1c, RZ, 0xc0, !PT ;  /* 0x0000001c05067812 */ /* 0x000fe200078ec0ff */
[----:B------:R-:W-:Y:S01]  /*01c0*/  IMAD.SHL.U32 R26, R2, 0x2, RZ ;  /* 0x00000002021a7824 */ /* 0x000fe200078e00ff */
[----:B------:R-:W-:-:S02]  /*01d0*/  LOP3.LUT R36, R36, 0x2, RZ, 0xc0, !PT ;  /* 0x0000000224247812 */ /* 0x000fc400078ec0ff */
[----:B------:R-:W-:Y:S02]  /*01e0*/  LOP3.LUT R35, R35, 0x3, RZ, 0xc0, !PT ;  /* 0x0000000323237812 */ /* 0x000fe400078ec0ff */
[----:B------:R-:W-:Y:S02]  /*01f0*/  LOP3.LUT R5, R33, 0x1e00, RZ, 0xc0, !PT ;  /* 0x00001e0021057812 */ /* 0x000fe400078ec0ff */
[----:B------:R-:W-:Y:S01]  /*0200*/  LOP3.LUT R7, R8, 0x8, R31, 0xf8, !PT ;  /* 0x0000000808077812 */ /* 0x000fe200078ef81f */
[----:B------:R-:W-:Y:S01]  /*0210*/  IMAD.IADD R10, R36, 0x1, R35 ;  /* 0x00000001240a7824 */ /* 0x000fe200078e0223 */
[----:B------:R-:W-:Y:S01]  /*0220*/  IADD3 R9, PT, PT, R6, R4, R5 ;  /* 0x0000000406097210 */ /* 0x000fe20007ffe005 */
[C---:B------:R-:W-:Y:S01]  /*0230*/  VIADD R6, R26.reuse, 0xc0 ;  /* 0x000000c01a067836 */ /* 0x040fe20000000000 */
[----:B------:R-:W-:Y:S01]  /*0240*/  LOP3.LUT R28, R7, 0x1f00, R28, 0xf8, !PT ;  /* 0x00001f00071c7812 */ /* 0x000fe200078ef81c */
[----:B------:R-:W-:Y:S01]  /*0250*/  VIADD R7, R26, 0x40 ;  /* 0x000000401a077836 */ /* 0x000fe20000000000 */
[----:B------:R-:W-:-:S02]  /*0260*/  SHF.R.U32.HI R25, RZ, 0x4, R2 ;  /* 0x00000004ff197819 */ /* 0x000fc40000011602 */
[----:B------:R-:W-:Y:S02]  /*0270*/  LOP3.LUT R34, R34, 0x400, RZ, 0xc0, !PT ;  /* 0x0000040022227812 */ /* 0x000fe400078ec0ff */
[----:B------:R-:W-:Y:S01]  /*0280*/  ISETP.LT.U32.AND P0, PT, R0, 0x5, P0 ;  /* 0x000000050000780c */ /* 0x000fe20000701070 */
[----:B------:R-:W-:Y:S01]  /*0290*/  IMAD.MOV.U32 R0, RZ, RZ, RZ ;  /* 0x000000ffff007224 */ /* 0x000fe200078e00ff */
[----:B------:R-:W-:Y:S02]  /*02a0*/  ISETP.GT.U32.AND P1, PT, R10, 0x4, PT ;  /* 0x000000040a00780c */ /* 0x000fe40003f24070 */
[----:B------:R-:W-:Y:S02]  /*02b0*/  PRMT R5, RZ, 0x7610, R5 ;  /* 0x00007610ff057816 */ /* 0x000fe40000000005 */
[----:B------:R-:W-:Y:S02]  /*02c0*/  PRMT R4, RZ, 0x7610, R4 ;  /* 0x00007610ff047816 */ /* 0x000fe40000000004 */
[----:B------:R-:W-:-:S02]  /*02d0*/  LOP3.LUT R27, R2, 0x20, RZ, 0xc0, !PT ;  /* 0x00000020021b7812 */ /* 0x000fc400078ec0ff */
[----:B------:R-:W-:Y:S02]  /*02e0*/  LOP3.LUT R24, R2, 0xf, RZ, 0xc0, !PT ;  /* 0x0000000f02187812 */ /* 0x000fe400078ec0ff */
[----:B------:R-:W-:Y:S02]  /*02f0*/  LOP3.LUT R26, R26, 0x80, RZ, 0xc0, !PT ;  /* 0x000000801a1a7812 */ /* 0x000fe400078ec0ff */
[----:B------:R-:W-:Y:S02]  /*0300*/  LOP3.LUT R25, R25, 0x1, RZ, 0xc0, !PT ;  /* 0x0000000119197812 */ /* 0x000fe400078ec0ff */
[----:B------:R-:W-:Y:S02]  /*0310*/  LOP3.LUT R7, R7, 0x180, RZ, 0xc0, !PT ;  /* 0x0000018007077812 */ /* 0x000fe400078ec0ff */
[----:B------:R-:W-:Y:S02]  /*0320*/  LOP3.LUT R6, R6, 0x180, RZ, 0xc0, !PT ;  /* 0x0000018006067812 */ /* 0x000fe400078ec0ff */
[----:B------:R-:W-:-:S02]  /*0330*/  LEA R30, R2, UR4, 0x4 ;  /* 0x00000004021e7c11 */ /* 0x000fc4000f8e20ff */
[----:B--2---:R-:W-:-:S07]  /*0340*/  IADD3 R32, PT, PT, R9, -0xa00, R34 ;  /* 0xfffff60009207810 */ /* 0x004fce0007ffe022 */
.L_x_3:
[----:B------:R-:W-:Y:S01]  /*0350*/  BAR.SYNC.DEFER_BLOCKING 0x0 ;  /* 0x0000000000007b1d */ /* 0x000fe20000010000 */
[----:B------:R-:W-:Y:S02]  /*0360*/  PRMT R8, RZ, 0x5410, RZ ;  /* 0x00005410ff087816 */ /* 0x000fe400000000ff */
[----:B------:R-:W-:-:S03]  /*0370*/  PRMT R9, RZ, 0x5410, RZ ;  /* 0x00005410ff097816 */ /* 0x000fc600000000ff */
[----:B------:R-:W-:Y:S04]  /*0380*/  BSSY.RECONVERGENT B0, `(.L_x_0) ;  /* 0x000000d000007945 */ /* 0x000fe80003800200 */
[----:B------:R-:W-:Y:S05]  /*0390*/  @!P0 BRA `(.L_x_1) ;  /* 0x00000000002c8947 */ /* 0x000fea0003800000 */
[----:B------:R-:W-:Y:S02]  /*03a0*/  LOP3.LUT P2, RZ, R36, R35, RZ, 0xfc, !PT ;  /* 0x0000002324ff7212 */ /* 0x000fe4000784fcff */
[----:B------:R-:W-:Y:S02]  /*03b0*/  PRMT R8, RZ, 0x5410, RZ ;  /* 0x00005410ff087816 */ /* 0x000fe400000000ff */
[----:B------:R-:W-:-:S09]  /*03c0*/  PRMT R9, RZ, 0x5410, RZ ;  /* 0x00005410ff097816 */ /* 0x000fd200000000ff */
[----:B------:R-:W-:Y:S05]  /*03d0*/  @!P2 BRA `(.L_x_1) ;  /* 0x00000000001ca947 */ /* 0x000fea0003800000 */
[----:B------:R-:W-:Y:S02]  /*03e0*/  PRMT R8, RZ, 0x5410, RZ ;  /* 0x00005410ff087816 */ /* 0x000fe400000000ff */
[----:B------:R-:W-:Y:S01]  /*03f0*/  PRMT R9, RZ, 0x5410, RZ ;  /* 0x00005410ff097816 */ /* 0x000fe200000000ff */
[----:B------:R-:W-:Y:S06]  /*0400*/  @P1 BRA `(.L_x_1) ;  /* 0x0000000000101947 */ /* 0x000fec0003800000 */
[----:B------:R-:W0:Y:S01]  /*0410*/  LDC.64 R8, c[0x0][0x388] ;  /* 0x0000e200ff087b82 */ /* 0x000e220000000a00 */
[----:B------:R-:W-:-:S04]  /*0420*/  IMAD R11, R0, 0x20, R32 ;  /* 0x00000020000b7824 */ /* 0x000fc800078e0220 */
[----:B0-----:R-:W-:-:S06]  /*0430*/  IMAD.WIDE R8, R11, 0x2, R8 ;  /* 0x000000020b087825 */ /* 0x001fcc00078e0208 */
[----:B------:R-:W5:Y:S02]  /*0440*/  LDG.E.64.CONSTANT R8, desc[UR8][R8.64] ;  /* 0x0000000808087981 */ /* 0x000f64000c1e9b00 */
.L_x_1:
[----:B------:R-:W-:Y:S05]  /*0450*/  BSYNC.RECONVERGENT B0 ;  /* 0x0000000000007941 */ /* 0x000fea0003800200 */
.L_x_0:
[----:B------:R-:W0:Y:S01]  /*0460*/  LDC.64 R38, c[0x0][0x390] ;  /* 0x0000e400ff267b82 */ /* 0x000e220000000a00 */
[----:B------:R-:W-:Y:S01]  /*0470*/  IMAD R11, R0, 0x2000, R28 ;  /* 0x00002000000b7824 */ /* 0x000fe200078e021c */
[----:B-----5:R1:W-:Y:S03]  /*0480*/  STS.64 [R31+UR6], R8 ;  /* 0x000000081f007988 */ /* 0x0203e60008000a06 */
[----:B0-----:R-:W-:-:S05]  /*0490*/  IMAD.WIDE.U32 R38, R11, 0x2, R38 ;  /* 0x000000020b267825 */ /* 0x001fca00078e0026 */
[----:B-1----:R-:W2:Y:S04]  /*04a0*/  LDG.E.128.CONSTANT R8, desc[UR8][R38.64] ;  /* 0x0000000826087981 */ /* 0x002ea8000c1e9d00 */
[----:B------:R-:W3:Y:S04]  /*04b0*/  LDG.E.128.CONSTANT R12, desc[UR8][R38.64+0x80000] ;  /* 0x08000008260c7981 */ /* 0x000ee8000c1e9d00 */
[----:B------:R-:W4:Y:S04]  /*04c0*/  LDG.E.128.CONSTANT R16, desc[UR8][R38.64+0x100000] ;  /* 0x1000000826107981 */ /* 0x000f28000c1e9d00 */
[----:B------:R-:W4:Y:S04]  /*04d0*/  LDG.E.128.CONSTANT R20, desc[UR8][R38.64+0x180000] ;  /* 0x1800000826147981 */ /* 0x000f28000c1e9d00 */
[----:B--2---:R0:W-:Y:S04]  /*04e0*/  STS.128 [R30], R8 ;  /* 0x000000081e007388 */ /* 0x0041e80000000c00 */
[----:B---3--:R1:W-:Y:S04]  /*04f0*/  STS.128 [R30+0x800], R12 ;  /* 0x0008000c1e007388 */ /* 0x0083e80000000c00 */
[----:B----4-:R2:W-:Y:S04]  /*0500*/  STS.128 [R30+0x1000], R16 ;  /* 0x001000101e007388 */ /* 0x0105e80000000c00 */
[----:B------:R3:W-:Y:S04]  /*0510*/  STS.128 [R30+0x1800], R20 ;  /* 0x001800141e007388 */ /* 0x0007e80000000c00 */
[----:B0-----:R-:W4:Y:S04]  /*0520*/  LDG.E.128.CONSTANT R8, desc[UR8][R38.64+0x200000] ;  /* 0x2000000826087981 */ /* 0x001f28000c1e9d00 */
[----:B-1----:R-:W4:Y:S04]  /*0530*/  LDG.E.128.CONSTANT R12, desc[UR8][R38.64+0x280000] ;  /* 0x28000008260c7981 */ /* 0x002f28000c1e9d00 */
[----:B--2---:R-:W2:Y:S04]  /*0540*/  LDG.E.128.CONSTANT R16, desc[UR8][R38.64+0x300000] ;  /* 0x3000000826107981 */ /* 0x004ea8000c1e9d00 */
[----:B---3--:R-:W3:Y:S01]  /*0550*/  LDG.E.128.CONSTANT R20, desc[UR8][R38.64+0x380000] ;  /* 0x3800000826147981 */ /* 0x008ee2000c1e9d00 */
[----:B------:R-:W-:Y:S01]  /*0560*/  ISETP.NE.AND P2, PT, R27, RZ, PT ;  /* 0x000000ff1b00720c */ /* 0x000fe20003f45270 */
[----:B------:R-:W-:Y:S01]  /*0570*/  IMAD.MOV.U32 R37, RZ, RZ, RZ ;  /* 0x000000ffff257224 */ /* 0x000fe200078e00ff */
[----:B------:R-:W-:Y:S01]  /*0580*/  UPLOP3.LUT UP0, UPT, UPT, UPT, UPT, 0x80, 0x8 ;  /* 0x000000000008789c */ /* 0x000fe20003f0f070 */
[----:B----4-:R0:W-:Y:S04]  /*0590*/  STS.128 [R30+0x2000], R8 ;  /* 0x002000081e007388 */ /* 0x0101e80000000c00 */
[----:B------:R0:W-:Y:S04]  /*05a0*/  STS.128 [R30+0x2800], R12 ;  /* 0x0028000c1e007388 */ /* 0x0001e80000000c00 */
[----:B--2---:R0:W-:Y:S04]  /*05b0*/  STS.128 [R30+0x3000], R16 ;  /* 0x003000101e007388 */ /* 0x0041e80000000c00 */
[----:B---3--:R0:W-:Y:S01]  /*05c0*/  STS.128 [R30+0x3800], R20 ;  /* 0x003800141e007388 */ /* 0x0081e20000000c00 */
[----:B------:R-:W-:Y:S06]  /*05d0*/  BAR.SYNC.DEFER_BLOCKING 0x0 ;  /* 0x0000000000007b1d */ /* 0x000fec0000010000 */
.L_x_2:
[----:B0-----:R-:W-:Y:S01]  /*05e0*/  IMAD.IADD R9, R25, 0x1, R37 ;  /* 0x0000000119097824 */ /* 0x001fe200078e0225 */
[----:B------:R-:W-:Y:S01]  /*05f0*/  PRMT R11, RZ, 0x7610, R11 ;  /* 0x00007610ff0b7816 */ /* 0x000fe2000000000b */
[----:B------:R-:W-:Y:S01]  /*0600*/  IMAD R8, R37, -0x400, R24 ;  /* 0xfffffc0025087824 */ /* 0x000fe200078e0218 */
[----:B------:R-:W-:Y:S01]  /*0610*/  PRMT R16, RZ, 0x7610, R16 ;  /* 0x00007610ff107816 */ /* 0x000fe20000000010 */
[----:B------:R-:W-:Y:S01]  /*0620*/  IMAD R10, R9, 0x20, R26 ;  /* 0x00000020090a7824 */ /* 0x000fe200078e021a */
[----:B------:R-:W-:Y:S01]  /*0630*/  PRMT R17, RZ, 0x7610, R17 ;  /* 0x00007610ff117816 */ /* 0x000fe20000000011 */
[----:B------:R-:W-:Y:S01]  /*0640*/  UPLOP3.LUT UP1, UPT, UPT, UPT, UP0, 0x80, 0x8 ;  /* 0x000000000008789c */ /* 0x000fe20003f2f000 */
[----:B------:R-:W-:Y:S01]  /*0650*/  LEA R8, R8, UR4, 0x1 ;  /* 0x0000000408087c11 */ /* 0x000fe2000f8e08ff */
[----:B------:R-:W-:Y:S01]  /*0660*/  IMAD.MOV.U32 R37, RZ, RZ, 0x1 ;  /* 0x00000001ff257424 */ /* 0x000fe200078e00ff */
[----:B------:R-:W-:Y:S01]  /*0670*/  LEA R10, R10, UR6, 0x1 ;  /* 0x000000060a0a7c11 */ /* 0x000fe2000f8e08ff */
[----:B------:R-:W-:Y:S01]  /*0680*/  UPLOP3.LUT UP0, UPT, UPT, UPT, UPT, 0x40, 0x4 ;  /* 0x000000000004789c */ /* 0x000fe20003f0e870 */
[----:B------:R-:W-:Y:S01]  /*0690*/  PRMT R13, RZ, 0x7610, R13 ;  /* 0x00007610ff0d7816 */ /* 0x000fe2000000000d */
[----:B------:R-:W-:Y:S01]  /*06a0*/  LDS.U16 R12, [R8+0x3c00] ;  /* 0x003c0000080c7984 */ /* 0x000fe20000000400 */
[----:B------:R-:W-:-:S02]  /*06b0*/  PRMT R19, RZ, 0x7610, R19 ;  /* 0x00007610ff137816 */ /* 0x000fc40000000013 */
[----:B------:R-:W-:Y:S01]  /*06c0*/  PRMT R21, RZ, 0x7610, R21 ;  /* 0x00007610ff157816 */ /* 0x000fe20000000015 */
[----:B------:R-:W0:Y:S01]  /*06d0*/  @!P2 LDS.U16 R11, [R10] ;  /* 0x000000000a0ba984 */ /* 0x000e220000000400 */
[----:B------:R-:W-:-:S03]  /*06e0*/  ISETP.NE.AND P3, PT, R27, RZ, PT ;  /* 0x000000ff1b00720c */ /* 0x000fc60003f65270 */
[----:B------:R-:W-:Y:S04]  /*06f0*/  LDS.U16 R15, [R8+0x3800] ;  /* 0x00380000080f7984 */ /* 0x000fe80000000400 */
[----:B------:R-:W1:Y:S04]  /*0700*/  @!P2 LDS.U16 R16, [R10+0x40] ;  /* 0x000040000a10a984 */ /* 0x000e680000000400 */
[----:B------:R-:W-:Y:S04]  /*0710*/  LDS.U16 R18, [R8+0x3820] ;  /* 0x0038200008127984 */ /* 0x000fe80000000400 */
[----:B------:R-:W2:Y:S04]  /*0720*/  @!P2 LDS.U16 R17, [R10+0x42] ;  /* 0x000042000a11a984 */ /* 0x000ea80000000400 */
[----:B------:R-:W-:Y:S04]  /*0730*/  LDS.U16 R14, [R8+0x3c20] ;  /* 0x003c2000080e7984 */ /* 0x000fe80000000400 */
[----:B------:R-:W3:Y:S04]  /*0740*/  @!P2 LDS.U16 R13, [R10+0x2] ;  /* 0x000002000a0da984 */ /* 0x000ee80000000400 */
[----:B------:R-:W-:Y:S04]  /*0750*/  @!P2 LDS.U16 R19, [R10+0x6] ;  /* 0x000006000a13a984 */ /* 0x000fe80000000400 */
[----:B------:R-:W-:Y:S04]  /*0760*/  LDS.U16 R20, [R8+0x3840] ;  /* 0x0038400008147984 */ /* 0x000fe80000000400 */
[----:B------:R-:W4:Y:S01]  /*0770*/  @!P2 LDS.U16 R21, [R10+0x44] ;  /* 0x000044000a15a984 */ /* 0x000f220000000400 */
[----:B0-----:R-:W-:Y:S01]  /*0780*/  HFMA2 R12, R11.H0_H0, R12.H0_H0, R4.H0_H0 ;  /* 0x2000000c0b0c7231 */ /* 0x001fe20000040804 */
[----:B------:R-:W-:-:S02]  /*0790*/  PRMT R11, RZ, 0x7610, R11 ;  /* 0x00007610ff0b7816 */ /* 0x000fc4000000000b */
[----:B------:R-:W-:-:S04]  /*07a0*/  PRMT R4, RZ, 0x7610, R4 ;  /* 0x00007610ff047816 */ /* 0x000fc80000000004 */
[----:B------:R-:W-:Y:S01]  /*07b0*/  @!P2 LDS.U16 R11, [R10+0x4] ;  /* 0x000004000a0ba984 */ /* 0x000fe20000000400 */
[----:B-1----:R-:W-:-:S03]  /*07c0*/  HFMA2 R15, R16.H0_H0, R15.H0_H0, R5.H0_H0 ;  /* 0x2000000f100f7231 */ /* 0x002fc60000040805 */
[----:B------:R-:W-:Y:S04]  /*07d0*/  LDS.U16 R16, [R8+0x3860] ;  /* 0x0038600008107984 */ /* 0x000fe80000000400 */
[----:B------:R-:W-:Y:S01]  /*07e0*/  @!P2 LDS.U16 R4, [R10+0x48] ;  /* 0x000048000a04a984 */ /* 0x000fe20000000400 */
[----:B--2---:R-:W-:Y:S01]  /*07f0*/  HFMA2 R22, R17.H0_H0, R18.H0_H0, R15.H0_H0 ;  /* 0x2000001211167231 */ /* 0x004fe2000004080f */
[----:B------:R-:W-:Y:S02]  /*0800*/  PRMT R15, RZ, 0x7610, R15 ;  /* 0x00007610ff0f7816 */ /* 0x000fe4000000000f */
[----:B------:R-:W0:Y:S04]  /*0810*/  LDS.U16 R17, [R8+0x3c40] ;  /* 0x003c400008117984 */ /* 0x000e280000000400 */
[----:B------:R-:W1:Y:S01]  /*0820*/  LDS.U16 R18, [R8+0x3c60] ;  /* 0x003c600008127984 */ /* 0x000e620000000400 */
[----:B---3--:R-:W-:Y:S01]  /*0830*/  HFMA2 R12, R13.H0_H0, R14.H0_H0, R12.H0_H0 ;  /* 0x2000000e0d0c7231 */ /* 0x008fe2000004080c */
[----:B------:R-:W-:-:S02]  /*0840*/  PRMT R13, RZ, 0x7610, R13 ;  /* 0x00007610ff0d7816 */ /* 0x000fc4000000000d */
[----:B------:R-:W-:Y:S04]  /*0850*/  LDS.U16 R14, [R8+0x3c80] ;  /* 0x003c8000080e7984 */ /* 0x000fe80000000400 */
[----:B------:R-:W2:Y:S04]  /*0860*/  @!P2 LDS.U16 R13, [R10+0x8] ;  /* 0x000008000a0da984 */ /* 0x000ea80000000400 */
[----:B------:R-:W3:Y:S01]  /*0870*/  @!P2 LDS.U16 R15, [R10+0x46] ;  /* 0x000046000a0fa984 */ /* 0x000ee20000000400 */
[----:B----4-:R-:W-:Y:S01]  /*0880*/  HFMA2 R20, R21.H0_H0, R20.H0_H0, R22.H0_H0 ;  /* 0x2000001415147231 */ /* 0x010fe20000040816 */
[----:B------:R-:W-:-:S02]  /*0890*/  PRMT R21, RZ, 0x7610, R21 ;  /* 0x00007610ff157816 */ /* 0x000fc40000000015 */
[----:B------:R-:W4:Y:S04]  /*08a0*/  LDS.U16 R5, [R8+0x3880] ;  /* 0x0038800008057984 */ /* 0x000f280000000400 */
[----:B------:R-:W-:Y:S01]  /*08b0*/  @!P2 LDS.U16 R21, [R10+0x4a] ;  /* 0x00004a000a15a984 */ /* 0x000fe20000000400 */
[----:B0-----:R-:W-:Y:S01]  /*08c0*/  HFMA2 R11, R11.H0_H0, R17.H0_H0, R12.H0_H0 ;  /* 0x200000110b0b7231 */ /* 0x001fe2000004080c */
[----:B------:R-:W-:Y:S02]  /*08d0*/  PRMT R17, RZ, 0x7610, R17 ;  /* 0x00007610ff117816 */ /* 0x000fe40000000011 */
[----:B------:R-:W-:Y:S01]  /*08e0*/  LDS.U16 R12, [R8+0x3ce0] ;  /* 0x003ce000080c7984 */ /* 0x000fe20000000400 */
[----:B-1----:R-:W-:Y:S01]  /*08f0*/  HFMA2 R11, R19.H0_H0, R18.H0_H0, R11.H0_H0 ;  /* 0x20000012130b7231 */ /* 0x002fe2000004080b */
[----:B------:R-:W-:-:S02]  /*0900*/  PRMT R19, RZ, 0x7610, R19 ;  /* 0x00007610ff137816 */ /* 0x000fc40000000013 */
[----:B------:R-:W-:Y:S04]  /*0910*/  LDS.U16 R18, [R8+0x3cc0] ;  /* 0x003cc00008127984 */ /* 0x000fe80000000400 */
[----:B------:R-:W-:Y:S01]  /*0920*/  @!P2 LDS.U16 R17, [R10+0x4c] ;  /* 0x00004c000a11a984 */ /* 0x000fe20000000400 */
[----:B--2---:R-:W-:Y:S01]  /*0930*/  HFMA2 R13, R13.H0_H0, R14.H0_H0, R11.H0_H0 ;  /* 0x2000000e0d0d7231 */ /* 0x004fe2000004080b */
[----:B------:R-:W-:Y:S02]  /*0940*/  PRMT R11, RZ, 0x7610, R11 ;  /* 0x00007610ff0b7816 */ /* 0x000fe4000000000b */
[----:B------:R-:W-:Y:S01]  /*0950*/  @!P2 LDS.U16 R19, [R10+0xc] ;  /* 0x00000c000a13a984 */ /* 0x000fe20000000400 */
[----:B---3--:R-:W-:-:S03]  /*0960*/  HFMA2 R15, R15.H0_H0, R16.H0_H0, R20.H0_H0 ;  /* 0x200000100f0f7231 */ /* 0x008fc60000040814 */
[----:B------:R-:W-:Y:S01]  /*0970*/  LDS.U16 R16, [R8+0x3ca0] ;  /* 0x003ca00008107984 */ /* 0x000fe20000000400 */
[----:B----4-:R-:W-:Y:S01]  /*0980*/  HFMA2 R22, R4.H0_H0, R5.H0_H0, R15.H0_H0 ;  /* 0x2000000504167231 */ /* 0x010fe2000004080f */
[----:B------:R-:W-:Y:S02]  /*0990*/  PRMT R15, RZ, 0x7610, R15 ;  /* 0x00007610ff0f7816 */ /* 0x000fe4000000000f */
[----:B------:R-:W0:Y:S01]  /*09a0*/  @!P2 LDS.U16 R11, [R10+0xa] ;  /* 0x00000a000a0ba984 */ /* 0x000e220000000400 */
[----:B------:R-:W-:-:S03]  /*09b0*/  PRMT R4, RZ, 0x7610, R4 ;  /* 0x00007610ff047816 */ /* 0x000fc60000000004 */
[----:B------:R-:W1:Y:S04]  /*09c0*/  LDS.U16 R20, [R8+0x38a0] ;  /* 0x0038a00008147984 */ /* 0x000e680000000400 */
[----:B------:R-:W2:Y:S04]  /*09d0*/  @!P2 LDS.U16 R15, [R10+0xe] ;  /* 0x00000e000a0fa984 */ /* 0x000ea80000000400 */
[----:B------:R-:W3:Y:S04]  /*09e0*/  LDS.U16 R14, [R8+0x38c0] ;  /* 0x0038c000080e7984 */ /* 0x000ee80000000400 */
[----:B------:R-:W-:Y:S04]  /*09f0*/  @!P2 LDS.U16 R4, [R10+0x4e] ;  /* 0x00004e000a04a984 */ /* 0x000fe80000000400 */
[----:B------:R-:W4:Y:S01]  /*0a00*/  LDS.U16 R5, [R8+0x38e0] ;  /* 0x0038e00008057984 */ /* 0x000f220000000400 */
[----:B0-----:R-:W-:Y:S01]  /*0a10*/  HFMA2 R11, R11.H0_H0, R16.H0_H0, R13.H0_H0 ;  /* 0x200000100b0b7231 */ /* 0x001fe2000004080d */
[----:B------:R-:W-:-:S02]  /*0a20*/  PRMT R13, RZ, 0x7610, R13 ;  /* 0x00007610ff0d7816 */ /* 0x000fc4000000000d */
[----:B------:R-:W-:Y:S01]  /*0a30*/  LDS.U16 R16, [R8+0x3920] ;  /* 0x0039200008107984 */ /* 0x000fe20000000400 */
[----:B------:R-:W-:Y:S01]  /*0a40*/  HFMA2 R11, R19.H0_H0, R18.H0_H0, R11.H0_H0 ;  /* 0x20000012130b7231 */ /* 0x000fe2000004080b */
[----:B------:R-:W-:Y:S01]  /*0a50*/  PRMT R19, RZ, 0x7610, R19 ;  /* 0x00007610ff137816 */ /* 0x000fe20000000013 */
[----:B-1----:R-:W-:Y:S01]  /*0a60*/  HFMA2 R20, R21.H0_H0, R20.H0_H0, R22.H0_H0 ;  /* 0x2000001415147231 */ /* 0x002fe20000040816 */
[----:B------:R-:W-:Y:S01]  /*0a70*/  PRMT R21, RZ, 0x7610, R21 ;  /* 0x00007610ff157816 */ /* 0x000fe20000000015 */
[----:B--2---:R-:W-:Y:S01]  /*0a80*/  HFMA2 R12, R15.H0_H0, R12.H0_H0, R11.H0_H0 ;  /* 0x2000000c0f0c7231 */ /* 0x004fe2000004080b */
[----:B------:R-:W-:Y:S01]  /*0a90*/  PRMT R11, RZ, 0x7610, R11 ;  /* 0x00007610ff0b7816 */ /* 0x000fe2000000000b */
[----:B------:R-:W-:Y:S01]  /*0aa0*/  LDS.U16 R18, [R8+0x3d20] ;  /* 0x003d200008127984 */ /* 0x000fe20000000400 */
[----:B------:R-:W-:Y:S01]  /*0ab0*/  PRMT R15, RZ, 0x7610, R15 ;  /* 0x00007610ff0f7816 */ /* 0x000fe2000000000f */
[----:B---3--:R-:W-:Y:S02]  /*0ac0*/  HFMA2 R14, R17.H0_H0, R14.H0_H0, R20.H0_H0 ;  /* 0x2000000e110e7231 */ /* 0x008fe40000040814 */
[----:B------:R-:W-:Y:S04]  /*0ad0*/  LDS.U16 R17, [R8+0x3d00] ;  /* 0x003d000008117984 */ /* 0x000fe80000000400 */
[----:B------:R-:W0:Y:S01]  /*0ae0*/  @!P2 LDS.U16 R11, [R10+0x10] ;  /* 0x000010000a0ba984 */ /* 0x000e220000000400 */
[----:B----4-:R-:W-:Y:S01]  /*0af0*/  HFMA2 R22, R4.H0_H0, R5.H0_H0, R14.H0_H0 ;  /* 0x2000000504167231 */ /* 0x010fe2000004080e */
[----:B------:R-:W-:-:S02]  /*0b00*/  PRMT R4, RZ, 0x7610, R4 ;  /* 0x00007610ff047816 */ /* 0x000fc40000000004 */
[----:B------:R-:W1:Y:S04]  /*0b10*/  @!P2 LDS.U16 R19, [R10+0x12] ;  /* 0x000012000a13a984 */ /* 0x000e680000000400 */
[----:B------:R-:W-:Y:S04]  /*0b20*/  LDS.U16 R20, [R8+0x3900] ;  /* 0x0039000008147984 */ /* 0x000fe80000000400 */
[----:B------:R-:W2:Y:S04]  /*0b30*/  @!P2 LDS.U16 R21, [R10+0x50] ;  /* 0x000050000a15a984 */ /* 0x000ea80000000400 */
[----:B------:R-:W-:Y:S04]  /*0b40*/  @!P2 LDS.U16 R13, [R10+0x14] ;  /* 0x000014000a0da984 */ /* 0x000fe80000000400 */
[----:B------:R-:W3:Y:S04]  /*0b50*/  LDS.U16 R14, [R8+0x3d40] ;  /* 0x003d4000080e7984 */ /* 0x000ee80000000400 */
[----:B------:R-:W4:Y:S04]  /*0b60*/  @!P2 LDS.U16 R15, [R10+0x52] ;  /* 0x000052000a0fa984 */ /* 0x000f280000000400 */
[----:B------:R-:W-:Y:S04]  /*0b70*/  @!P2 LDS.U16 R4, [R10+0x54] ;  /* 0x000054000a04a984 */ /* 0x000fe80000000400 */
[----:B------:R-:W5:Y:S01]  /*0b80*/  LDS.U16 R5, [R8+0x3940] ;  /* 0x0039400008057984 */ /* 0x000f620000000400 */
[----:B0-----:R-:W-:Y:S01]  /*0b90*/  HFMA2 R11, R11.H0_H0, R17.H0_H0, R12.H0_H0 ;  /* 0x200000110b0b7231 */ /* 0x001fe2000004080c */
[----:B------:R-:W-:-:S02]  /*0ba0*/  PRMT R17, RZ, 0x7610, R17 ;  /* 0x00007610ff117816 */ /* 0x000fc40000000011 */
[----:B------:R-:W-:Y:S01]  /*0bb0*/  LDS.U16 R12, [R8+0x3da0] ;  /* 0x003da000080c7984 */ /* 0x000fe20000000400 */
[----:B-1----:R-:W-:Y:S01]  /*0bc0*/  HFMA2 R11, R19.H0_H0, R18.H0_H0, R11.H0_H0 ;  /* 0x20000012130b7231 */ /* 0x002fe2000004080b */
[----:B------:R-:W-:Y:S02]  /*0bd0*/  PRMT R19, RZ, 0x7610, R19 ;  /* 0x00007610ff137816 */ /* 0x000fe40000000013 */
[----:B------:R-:W-:Y:S04]  /*0be0*/  LDS.U16 R18, [R8+0x3d80] ;  /* 0x003d800008127984 */ /* 0x000fe80000000400 */
[----:B------:R-:W-:Y:S01]  /*0bf0*/  @!P2 LDS.U16 R17, [R10+0x58] ;  /* 0x000058000a11a984 */ /* 0x000fe20000000400 */
[----:B--2---:R-:W-:Y:S01]  /*0c00*/  HFMA2 R20, R21.H0_H0, R20.H0_H0, R22.H0_H0 ;  /* 0x2000001415147231 */ /* 0x004fe20000040816 */
[----:B------:R-:W-:-:S02]  /*0c10*/  PRMT R21, RZ, 0x7610, R21 ;  /* 0x00007610ff157816 */ /* 0x000fc40000000015 */
[----:B------:R-:W-:Y:S04]  /*0c20*/  @!P2 LDS.U16 R19, [R10+0x18] ;  /* 0x000018000a13a984 */ /* 0x000fe80000000400 */
[----:B------:R-:W-:Y:S01]  /*0c30*/  @!P2 LDS.U16 R21, [R10+0x56] ;  /* 0x000056000a15a984 */ /* 0x000fe20000000400 */
[----:B---3--:R-:W-:Y:S01]  /*0c40*/  HFMA2 R13, R13.H0_H0, R14.H0_H0, R11.H0_H0 ;  /* 0x2000000e0d0d7231 */ /* 0x008fe2000004080b */
[----:B------:R-:W-:Y:S02]  /*0c50*/  PRMT R11, RZ, 0x7610, R11 ;  /* 0x00007610ff0b7816 */ /* 0x000fe4000000000b */
[----:B------:R-:W-:Y:S01]  /*0c60*/  LDS.U16 R14, [R8+0x3980] ;  /* 0x00398000080e7984 */ /* 0x000fe20000000400 */
[----:B----4-:R-:W-:-:S03]  /*0c70*/  HFMA2 R15, R15.H0_H0, R16.H0_H0, R20.H0_H0 ;  /* 0x200000100f0f7231 */ /* 0x010fc60000040814 */
[----:B------:R-:W-:Y:S04]  /*0c80*/  LDS.U16 R16, [R8+0x3d60] ;  /* 0x003d600008107984 */ /* 0x000fe80000000400 */
[----:B------:R-:W0:Y:S01]  /*0c90*/  @!P2 LDS.U16 R11, [R10+0x16] ;  /* 0x000016000a0ba984 */ /* 0x000e220000000400 */
[----:B-----5:R-:W-:Y:S01]  /*0ca0*/  HFMA2 R22, R4.H0_H0, R5.H0_H0, R15.H0_H0 ;  /* 0x2000000504167231 */ /* 0x020fe2000004080f */
[----:B------:R-:W-:Y:S02]  /*0cb0*/  PRMT R15, RZ, 0x7610, R15 ;  /* 0x00007610ff0f7816 */ /* 0x000fe4000000000f */
[----:B------:R-:W1:Y:S01]  /*0cc0*/  LDS.U16 R20, [R8+0x3960] ;  /* 0x0039600008147984 */ /* 0x000e620000000400 */
[----:B------:R-:W-:-:S03]  /*0cd0*/  PRMT R4, RZ, 0x7610, R4 ;  /* 0x00007610ff047816 */ /* 0x000fc60000000004 */
[----:B------:R-:W2:Y:S04]  /*0ce0*/  @!P2 LDS.U16 R15, [R10+0x1a] ;  /* 0x00001a000a0fa984 */ /* 0x000ea80000000400 */
[----:B------:R-:W-:Y:S04]  /*0cf0*/  @!P2 LDS.U16 R4, [R10+0x5a] ;  /* 0x00005a000a04a984 */ /* 0x000fe80000000400 */
[----:B------:R-:W3:Y:S01]  /*0d00*/  LDS.U16 R5, [R8+0x39a0] ;  /* 0x0039a00008057984 */ /* 0x000ee20000000400 */
        /* <DEDUP_REMOVED lines=9> */
[----:B------:R-:W-:Y:S01]  /*0da0*/  HFMA2 R14, R17.H0_H0, R14.H0_H0, R20.H0_H0 ;  /* 0x2000000e110e7231 */ /* 0x000fe20000040814 */
[----:B------:R-:W-:Y:S01]  /*0db0*/  LDS.U16 R18, [R8+0x3de0] ;  /* 0x003de00008127984 */ /* 0x000fe20000000400 */
[----:B------:R-:W-:-:S03]  /*0dc0*/  PRMT R15, RZ, 0x7610, R15 ;  /* 0x00007610ff0f7816 */ /* 0x000fc6000000000f */
[----:B------:R-:W-:Y:S01]  /*0dd0*/  LDS.U16 R17, [R8+0x3dc0] ;  /* 0x003dc00008117984 */ /* 0x000fe20000000400 */
[----:B---3--:R-:W-:Y:S01]  /*0de0*/  HFMA2 R22, R4.H0_H0, R5.H0_H0, R14.H0_H0 ;  /* 0x2000000504167231 */ /* 0x008fe2000004080e */
[----:B------:R-:W-:Y:S02]  /*0df0*/  PRMT R4, RZ, 0x7610, R4 ;  /* 0x00007610ff047816 */ /* 0x000fe40000000004 */
[----:B------:R-:W0:Y:S04]  /*0e00*/  @!P2 LDS.U16 R11, [R10+0x1c] ;  /* 0x00001c000a0ba984 */ /* 0x000e280000000400 */
        /* <DEDUP_REMOVED lines=134> */
[----:B------:R-:W-:Y:S01]  /*1670*/  LDS.U16 R18, [R8+0x2800] ;  /* 0x0028000008127984 */ /* 0x000fe20000000400 */
[----:B--2---:R-:W-:Y:S02]  /*1680*/  HFMA2 R12, R15.H0_H0, R12.H0_H0, R11.H0_H0 ;  /* 0x2000000c0f0c7231 */ /* 0x004fe4000004080b */
[----:B------:R-:W-:Y:S02]  /*1690*/  IMAD R11, R9, 0x20, R7 ;  /* 0x00000020090b7824 */ /* 0x000fe400078e0207 */
[----:B------:R-:W-:Y:S01]  /*16a0*/  HFMA2 R14, R17.H0_H0, R14.H0_H0, R20.H0_H0 ;  /* 0x2000000e110e7231 */ /* 0x000fe20000040814 */
[----:B------:R-:W-:Y:S01]  /*16b0*/  PRMT R17, RZ, 0x7610, R17 ;  /* 0x00007610ff117816 */ /* 0x000fe20000000011 */
[----:B------:R-:W-:Y:S01]  /*16c0*/  LDS.U16 R20, [R8+0x2820] ;  /* 0x0028200008147984 */ /* 0x000fe20000000400 */
[----:B------:R-:W-:Y:S01]  /*16d0*/  PRMT R15, RZ, 0x7610, R15 ;  /* 0x00007610ff0f7816 */ /* 0x000fe2000000000f */
[----:B---3--:R-:W-:Y:S01]  /*16e0*/  HFMA2 R21, R4.H0_H0, R5.H0_H0, R14.H0_H0 ;  /* 0x2000000504157231 */ /* 0x008fe2000004080e */
[----:B------:R-:W-:Y:S01]  /*16f0*/  LEA R4, R11, UR6, 0x1 ;  /* 0x000000060b047c11 */ /* 0x000fe2000f8e08ff */
[----:B------:R-:W-:Y:S01]  /*1700*/  LDS.U16 R14, [R8+0x2c00] ;  /* 0x002c0000080e7984 */ /* 0x000fe20000000400 */
[----:B------:R-:W-:-:S03]  /*1710*/  PRMT R11, RZ, 0x7610, R11 ;  /* 0x00007610ff0b7816 */ /* 0x000fc6000000000b */
[----:B------:R-:W0:Y:S04]  /*1720*/  @P3 LDS.U16 R17, [R4+0x40] ;  /* 0x0000400004113984 */ /* 0x000e280000000400 */
[----:B------:R-:W1:Y:S04]  /*1730*/  @P3 LDS.U16 R13, [R4] ;  /* 0x00000000040d3984 */ /* 0x000e680000000400 */
[----:B------:R-:W2:Y:S04]  /*1740*/  @P3 LDS.U16 R19, [R4+0x42] ;  /* 0x0000420004133984 */ /* 0x000ea80000000400 */
[----:B------:R-:W3:Y:S04]  /*1750*/  @P3 LDS.U16 R15, [R4+0x2] ;  /* 0x00000200040f3984 */ /* 0x000ee80000000400 */
[----:B------:R-:W-:Y:S04]  /*1760*/  @P3 LDS.U16 R11, [R4+0x4] ;  /* 0x00000400040b3984 */ /* 0x000fe80000000400 */
[----:B------:R-:W4:Y:S01]  /*1770*/  LDS.U16 R5, [R8+0x2c40] ;  /* 0x002c400008057984 */ /* 0x000f220000000400 */
[----:B0-----:R-:W-:-:S03]  /*1780*/  HFMA2 R17, R17.H0_H0, R18.H0_H0, R21.H0_H0 ;  /* 0x2000001211117231 */ /* 0x001fc60000040815 */
[----:B------:R-:W-:Y:S01]  /*1790*/  LDS.U16 R18, [R8+0x2860] ;  /* 0x0028600008127984 */ /* 0x000fe20000000400 */
[----:B-1----:R-:W-:Y:S01]  /*17a0*/  HFMA2 R12, R13.H0_H0, R14.H0_H0, R12.H0_H0 ;  /* 0x2000000e0d0c7231 */ /* 0x002fe2000004080c */
[----:B------:R-:W-:Y:S02]  /*17b0*/  PRMT R13, RZ, 0x7610, R13 ;  /* 0x00007610ff0d7816 */ /* 0x000fe4000000000d */
[----:B------:R-:W-:Y:S01]  /*17c0*/  LDS.U16 R14, [R8+0x2c80] ;  /* 0x002c8000080e7984 */ /* 0x000fe20000000400 */
[----:B--2---:R-:W-:Y:S01]  /*17d0*/  HFMA2 R21, R19.H0_H0, R20.H0_H0, R17.H0_H0 ;  /* 0x2000001413157231 */ /* 0x004fe20000040811 */
[----:B------:R-:W-:Y:S02]  /*17e0*/  PRMT R17, RZ, 0x7610, R17 ;  /* 0x00007610ff117816 */ /* 0x000fe40000000011 */
[----:B------:R-:W-:Y:S01]  /*17f0*/  PRMT R19, RZ, 0x7610, R19 ;  /* 0x00007610ff137816 */ /* 0x000fe20000000013 */
[----:B---3--:R-:W-:Y:S01]  /*1800*/  HFMA2 R12, R15.H0_H0, R16.H0_H0, R12.H0_H0 ;  /* 0x200000100f0c7231 */ /* 0x008fe2000004080c */
[----:B------:R-:W-:Y:S01]  /*1810*/  PRMT R15, RZ, 0x7610, R15 ;  /* 0x00007610ff0f7816 */ /* 0x000fe2000000000f */
[----:B------:R-:W-:Y:S04]  /*1820*/  LDS.U16 R16, [R8+0x2840] ;  /* 0x0028400008107984 */ /* 0x000fe80000000400 */
[----:B------:R-:W0:Y:S01]  /*1830*/  @P3 LDS.U16 R17, [R4+0x44] ;  /* 0x0000440004113984 */ /* 0x000e220000000400 */
[----:B----4-:R-:W-:Y:S01]  /*1840*/  HFMA2 R20, R11.H0_H0, R5.H0_H0, R12.H0_H0 ;  /* 0x200000050b147231 */ /* 0x010fe2000004080c */
[----:B------:R-:W-:-:S02]  /*1850*/  PRMT R11, RZ, 0x7610, R11 ;  /* 0x00007610ff0b7816 */ /* 0x000fc4000000000b */
[----:B------:R-:W-:Y:S04]  /*1860*/  LDS.U16 R12, [R8+0x2c60] ;  /* 0x002c6000080c7984 */ /* 0x000fe80000000400 */
[----:B------:R-:W1:Y:S04]  /*1870*/  @P3 LDS.U16 R13, [R4+0x6] ;  /* 0x00000600040d3984 */ /* 0x000e680000000400 */
[----:B------:R-:W2:Y:S04]  /*1880*/  @P3 LDS.U16 R19, [R4+0x46] ;  /* 0x0000460004133984 */ /* 0x000ea80000000400 */
[----:B------:R-:W3:Y:S04]  /*1890*/  @P3 LDS.U16 R15, [R4+0x8] ;  /* 0x00000800040f3984 */ /* 0x000ee80000000400 */
[----:B------:R-:W-:Y:S04]  /*18a0*/  @P3 LDS.U16 R11, [R4+0x48] ;  /* 0x00004800040b3984 */ /* 0x000fe80000000400 */
[----:B------:R-:W4:Y:S01]  /*18b0*/  LDS.U16 R5, [R8+0x2880] ;  /* 0x0028800008057984 */ /* 0x000f220000000400 */
[----:B0-----:R-:W-:Y:S01]  /*18c0*/  HFMA2 R16, R17.H0_H0, R16.H0_H0, R21.H0_H0 ;  /* 0x2000001011107231 */ /* 0x001fe20000040815 */
[----:B------:R-:W-:-:S06]  /*18d0*/  PRMT R17, RZ, 0x7610, R17 ;  /* 0x00007610ff117816 */ /* 0x000fcc0000000011 */
[----:B------:R-:W-:Y:S01]  /*18e0*/  @P3 LDS.U16 R17, [R4+0x4a] ;  /* 0x00004a0004113984 */ /* 0x000fe20000000400 */
[----:B-1----:R-:W-:Y:S01]  /*18f0*/  HFMA2 R12, R13.H0_H0, R12.H0_H0, R20.H0_H0 ;  /* 0x2000000c0d0c7231 */ /* 0x002fe20000040814 */
[----:B------:R-:W-:Y:S01]  /*1900*/  PRMT R13, RZ, 0x7610, R13 ;  /* 0x00007610ff0d7816 */ /* 0x000fe2000000000d */
[----:B--2---:R-:W-:Y:S01]  /*1910*/  HFMA2 R16, R19.H0_H0, R18.H0_H0, R16.H0_H0 ;  /* 0x2000001213107231 */ /* 0x004fe20000040810 */
[----:B------:R-:W-:Y:S01]  /*1920*/  PRMT R19, RZ, 0x7610, R19 ;  /* 0x00007610ff137816 */ /* 0x000fe20000000013 */
[----:B------:R-:W-:Y:S01]  /*1930*/  LDS.U16 R18, [R8+0x28c0] ;  /* 0x0028c00008127984 */ /* 0x000fe20000000400 */
[----:B---3--:R-:W-:Y:S01]  /*1940*/  HFMA2 R20, R15.H0_H0, R14.H0_H0, R12.H0_H0 ;  /* 0x2000000e0f147231 */ /* 0x008fe2000004080c */
[----:B------:R-:W-:Y:S02]  /*1950*/  PRMT R15, RZ, 0x7610, R15 ;  /* 0x00007610ff0f7816 */ /* 0x000fe4000000000f */
[----:B------:R-:W-:Y:S04]  /*1960*/  LDS.U16 R12, [R8+0x2ca0] ;  /* 0x002ca000080c7984 */ /* 0x000fe80000000400 */
[----:B------:R-:W0:Y:S01]  /*1970*/  @P3 LDS.U16 R13, [R4+0xa] ;  /* 0x00000a00040d3984 */ /* 0x000e220000000400 */
[----:B----4-:R-:W-:Y:S01]  /*1980*/  HFMA2 R21, R11.H0_H0, R5.H0_H0, R16.H0_H0 ;  /* 0x200000050b157231 */ /* 0x010fe20000040810 */
[----:B------:R-:W-:-:S02]  /*1990*/  PRMT R11, RZ, 0x7610, R11 ;  /* 0x00007610ff0b7816 */ /* 0x000fc4000000000b */
[----:B------:R-:W1:Y:S04]  /*19a0*/  LDS.U16 R16, [R8+0x28a0] ;  /* 0x0028a00008107984 */ /* 0x000e680000000400 */
[----:B------:R-:W-:Y:S04]  /*19b0*/  LDS.U16 R14, [R8+0x2cc0] ;  /* 0x002cc000080e7984 */ /* 0x000fe80000000400 */
[----:B------:R-:W2:Y:S04]  /*19c0*/  @P3 LDS.U16 R15, [R4+0xc] ;  /* 0x00000c00040f3984 */ /* 0x000ea80000000400 */
[----:B------:R-:W3:Y:S04]  /*19d0*/  @P3 LDS.U16 R19, [R4+0x4c] ;  /* 0x00004c0004133984 */ /* 0x000ee80000000400 */
[----:B------:R-:W-:Y:S04]  /*19e0*/  @P3 LDS.U16 R11, [R4+0xe] ;  /* 0x00000e00040b3984 */ /* 0x000fe80000000400 */
[----:B------:R-:W4:Y:S01]  /*19f0*/  LDS.U16 R5, [R8+0x2ce0] ;  /* 0x002ce00008057984 */ /* 0x000f220000000400 */
[----:B0-----:R-:W-:Y:S01]  /*1a00*/  HFMA2 R12, R13.H0_H0, R12.H0_H0, R20.H0_H0 ;  /* 0x2000000c0d0c7231 */ /* 0x001fe20000040814 */
[----:B------:R-:W-:Y:S01]  /*1a10*/  PRMT R13, RZ, 0x7610, R13 ;  /* 0x00007610ff0d7816 */ /* 0x000fe2000000000d */
[----:B-1----:R-:W-:Y:S01]  /*1a20*/  HFMA2 R16, R17.H0_H0, R16.H0_H0, R21.H0_H0 ;  /* 0x2000001011107231 */ /* 0x002fe20000040815 */
[----:B------:R-:W-:-:S04]  /*1a30*/  PRMT R17, RZ, 0x7610, R17 ;  /* 0x00007610ff117816 */ /* 0x000fc80000000011 */
[----:B------:R-:W-:Y:S04]  /*1a40*/  @P3 LDS.U16 R13, [R4+0x10] ;  /* 0x00001000040d3984 */ /* 0x000fe80000000400 */
[----:B------:R-:W-:Y:S01]  /*1a50*/  @P3 LDS.U16 R17, [R4+0x4e] ;  /* 0x00004e0004113984 */ /* 0x000fe20000000400 */
[----:B--2---:R-:W-:Y:S01]  /*1a60*/  HFMA2 R12, R15.H0_H0, R14.H0_H0, R12.H0_H0 ;  /* 0x2000000e0f0c7231 */ /* 0x004fe2000004080c */
[----:B------:R-:W-:Y:S02]  /*1a70*/  PRMT R15, RZ, 0x7610, R15 ;  /* 0x00007610ff0f7816 */ /* 0x000fe4000000000f */
[----:B------:R-:W-:Y:S01]  /*1a80*/  LDS.U16 R14, [R8+0x2d20] ;  /* 0x002d2000080e7984 */ /* 0x000fe20000000400 */
[----:B---3--:R-:W-:Y:S01]  /*1a90*/  HFMA2 R21, R19.H0_H0, R18.H0_H0, R16.H0_H0 ;  /* 0x2000001213157231 */ /* 0x008fe20000040810 */
[----:B------:R-:W-:-:S02]  /*1aa0*/  PRMT R19, RZ, 0x7610, R19 ;  /* 0x00007610ff137816 */ /* 0x000fc40000000013 */
[----:B------:R-:W0:Y:S04]  /*1ab0*/  LDS.U16 R16, [R8+0x28e0] ;  /* 0x0028e00008107984 */ /* 0x000e280000000400 */
[----:B------:R-:W-:Y:S01]  /*1ac0*/  LDS.U16 R18, [R8+0x2900] ;  /* 0x0029000008127984 */ /* 0x000fe20000000400 */
[----:B----4-:R-:W-:Y:S01]  /*1ad0*/  HFMA2 R20, R11.H0_H0, R5.H0_H0, R12.H0_H0 ;  /* 0x200000050b147231 */ /* 0x010fe2000004080c */
[----:B------:R-:W-:Y:S02]  /*1ae0*/  PRMT R11, RZ, 0x7610, R11 ;  /* 0x00007610ff0b7816 */ /* 0x000fe4000000000b */
[----:B------:R-:W1:Y:S04]  /*1af0*/  LDS.U16 R12, [R8+0x2d00] ;  /* 0x002d0000080c7984 */ /* 0x000e680000000400 */
        /* <DEDUP_REMOVED lines=94> */
[----:B------:R-:W-:Y:S04]  /*20e0*/  @P3 LDS.U16 R13, [R4+0x28] ;  /* 0x00002800040d3984 */ /* 0x000fe80000000400 */
[----:B------:R-:W-:Y:S01]  /*20f0*/  LDS.U16 R14, [R8+0x2ea0] ;  /* 0x002ea000080e7984 */ /* 0x000fe20000000400 */
[----:B----4-:R-:W-:Y:S01]  /*2100*/  HFMA2 R21, R11.H0_H0, R5.H0_H0, R16.H0_H0 ;  /* 0x200000050b157231 */ /* 0x010fe20000040810 */
[----:B------:R-:W-:-:S02]  /*2110*/  PRMT R11, RZ, 0x7610, R11 ;  /* 0x00007610ff0b7816 */ /* 0x000fc4000000000b */
[----:B------:R-:W0:Y:S04]  /*2120*/  LDS.U16 R5, [R8+0x2e80] ;  /* 0x002e800008057984 */ /* 0x000e280000000400 */
[----:B------:R-:W1:Y:S04]  /*2130*/  @P3 LDS.U16 R15, [R4+0x2a] ;  /* 0x00002a00040f3984 */ /* 0x000e680000000400 */
[----:B------:R-:W2:Y:S04]  /*2140*/  LDS.U16 R16, [R8+0x2a80] ;  /* 0x002a800008107984 */ /* 0x000ea80000000400 */
[----:B------:R-:W3:Y:S04]  /*2150*/  @P3 LDS.U16 R19, [R4+0x6a] ;  /* 0x00006a0004133984 */ /* 0x000ee80000000400 */
[----:B------:R-:W-:Y:S04]  /*2160*/  @P3 LDS.U16 R11, [R4+0x2c] ;  /* 0x00002c00040b3984 */ /* 0x000fe80000000400 */
[----:B------:R-:W4:Y:S01]  /*2170*/  LDS.U16 R12, [R8+0x2ec0] ;  /* 0x002ec000080c7984 */ /* 0x000f220000000400 */
[----:B0-----:R-:W-:Y:S01]  /*2180*/  HFMA2 R5, R13.H0_H0, R5.H0_H0, R20.H0_H0 ;  /* 0x200000050d057231 */ /* 0x001fe20000040814 */
[----:B------:R-:W-:-:S02]  /*2190*/  PRMT R13, RZ, 0x7610, R13 ;  /* 0x00007610ff0d7816 */ /* 0x000fc4000000000d */
[----:B------:R-:W-:Y:S01]  /*21a0*/  LDS.U16 R20, [R8+0x2ae0] ;  /* 0x002ae00008147984 */ /* 0x000fe20000000400 */
[----:B-1----:R-:W-:Y:S01]  /*21b0*/  HFMA2 R14, R15.H0_H0, R14.H0_H0, R5.H0_H0 ;  /* 0x2000000e0f0e7231 */ /* 0x002fe20000040805 */
[----:B------:R-:W-:Y:S02]  /*21c0*/  PRMT R15, RZ, 0x7610, R15 ;  /* 0x00007610ff0f7816 */ /* 0x000fe4000000000f */
[----:B------:R-:W-:Y:S01]  /*21d0*/  @P3 LDS.U16 R13, [R4+0x2e] ;  /* 0x00002e00040d3984 */ /* 0x000fe20000000400 */
[----:B--2---:R-:W-:-:S03]  /*21e0*/  HFMA2 R16, R17.H0_H0, R16.H0_H0, R21.H0_H0 ;  /* 0x2000001011107231 */ /* 0x004fc60000040815 */
[----:B------:R-:W-:Y:S01]  /*21f0*/  @P3 LDS.U16 R15, [R4+0x30] ;  /* 0x00003000040f3984 */ /* 0x000fe20000000400 */
[----:B---3--:R-:W-:Y:S01]  /*2200*/  HFMA2 R5, R19.H0_H0, R18.H0_H0, R16.H0_H0 ;  /* 0x2000001213057231 */ /* 0x008fe20000040810 */
[----:B------:R-:W-:Y:S02]  /*2210*/  PRMT R18, RZ, 0x7610, R18 ;  /* 0x00007610ff127816 */ /* 0x000fe40000000012 */
[----:B------:R-:W-:Y:S01]  /*2220*/  PRMT R19, RZ, 0x7610, R19 ;  /* 0x00007610ff137816 */ /* 0x000fe20000000013 */
[----:B------:R-:W-:Y:S01]  /*2230*/  LDS.U16 R16, [R8+0x2f00] ;  /* 0x002f000008107984 */ /* 0x000fe20000000400 */
[----:B----4-:R-:W-:Y:S01]  /*2240*/  HFMA2 R21, R11.H0_H0, R12.H0_H0, R14.H0_H0 ;  /* 0x2000000c0b157231 */ /* 0x010fe2000004080e */
[----:B------:R-:W-:Y:S02]  /*2250*/  PRMT R12, RZ, 0x7610, R12 ;  /* 0x00007610ff0c7816 */ /* 0x000fe4000000000c */
[----:B------:R-:W0:Y:S04]  /*2260*/  LDS.U16 R14, [R8+0x2ee0] ;  /* 0x002ee000080e7984 */ /* 0x000e280000000400 */
[----:B------:R-:W-:Y:S04]  /*2270*/  LDS.U16 R17, [R8+0x2ac0] ;  /* 0x002ac00008117984 */ /* 0x000fe80000000400 */
[----:B------:R-:W1:Y:S04]  /*2280*/  @P3 LDS.U16 R18, [R4+0x6c] ;  /* 0x00006c0004123984 */ /* 0x000e680000000400 */
[----:B------:R-:W-:Y:S04]  /*2290*/  @P3 LDS.U16 R12, [R4+0x32] ;  /* 0x00003200040c3984 */ /* 0x000fe80000000400 */
[----:B------:R-:W2:Y:S04]  /*22a0*/  LDS.U16 R11, [R8+0x2f20] ;  /* 0x002f2000080b7984 */ /* 0x000ea80000000400 */
[----:B------:R-:W3:Y:S01]  /*22b0*/  @P3 LDS.U16 R19, [R4+0x6e] ;  /* 0x00006e0004133984 */ /* 0x000ee20000000400 */
[----:B0-----:R-:W-:-:S03]  /*22c0*/  HFMA2 R13, R13.H0_H0, R14.H0_H0, R21.H0_H0 ;  /* 0x2000000e0d0d7231 */ /* 0x001fc60000040815 */
[----:B------:R-:W-:Y:S01]  /*22d0*/  LDS.U16 R14, [R8+0x2f40] ;  /* 0x002f4000080e7984 */ /* 0x000fe20000000400 */
[----:B------:R-:W-:Y:S01]  /*22e0*/  HFMA2 R15, R15.H0_H0, R16.H0_H0, R13.H0_H0 ;  /* 0x200000100f0f7231 */ /* 0x000fe2000004080d */
[----:B------:R-:W-:Y:S02]  /*22f0*/  PRMT R13, RZ, 0x7610, R13 ;  /* 0x00007610ff0d7816 */ /* 0x000fe4000000000d */
[----:B------:R-:W-:Y:S01]  /*2300*/  LDS.U16 R16, [R8+0x2f60] ;  /* 0x002f600008107984 */ /* 0x000fe20000000400 */
[----:B-1----:R-:W-:Y:S01]  /*2310*/  HFMA2 R5, R18.H0_H0, R17.H0_H0, R5.H0_H0 ;  /* 0x2000001112057231 */ /* 0x002fe20000040805 */
[----:B------:R-:W-:Y:S02]  /*2320*/  PRMT R18, RZ, 0x7610, R18 ;  /* 0x00007610ff127816 */ /* 0x000fe40000000012 */
[----:B------:R-:W-:Y:S04]  /*2330*/  LDS.U16 R17, [R8+0x2b00] ;  /* 0x002b000008117984 */ /* 0x000fe80000000400 */
[----:B------:R-:W0:Y:S01]  /*2340*/  @P3 LDS.U16 R13, [R4+0x34] ;  /* 0x00003400040d3984 */ /* 0x000e220000000400 */
[----:B--2---:R-:W-:Y:S01]  /*2350*/  HFMA2 R21, R12.H0_H0, R11.H0_H0, R15.H0_H0 ;  /* 0x2000000b0c157231 */ /* 0x004fe2000004080f */
[----:B------:R-:W-:-:S02]  /*2360*/  PRMT R15, RZ, 0x7610, R15 ;  /* 0x00007610ff0f7816 */ /* 0x000fc4000000000f */
[----:B------:R-:W1:Y:S01]  /*2370*/  @P3 LDS.U16 R18, [R4+0x70] ;  /* 0x0000700004123984 */ /* 0x000e620000000400 */
[----:B------:R-:W-:Y:S01]  /*2380*/  PRMT R12, RZ, 0x7610, R12 ;  /* 0x00007610ff0c7816 */ /* 0x000fe2000000000c */
[----:B---3--:R-:W-:Y:S01]  /*2390*/  HFMA2 R5, R19.H0_H0, R20.H0_H0, R5.H0_H0 ;  /* 0x2000001413057231 */ /* 0x008fe20000040805 */
[----:B------:R-:W-:Y:S01]  /*23a0*/  PRMT R19, RZ, 0x7610, R19 ;  /* 0x00007610ff137816 */ /* 0x000fe20000000013 */
[----:B------:R-:W-:Y:S04]  /*23b0*/  LDS.U16 R20, [R8+0x2b20] ;  /* 0x002b200008147984 */ /* 0x000fe80000000400 */
        /* <DEDUP_REMOVED lines=8> */
[----:B------:R-:W-:Y:S04]  /*2440*/  LDS.U16 R17, [R8+0x2b40] ;  /* 0x002b400008117984 */ /* 0x000fe80000000400 */
[----:B------:R-:W0:Y:S01]  /*2450*/  @P3 LDS.U16 R18, [R4+0x74] ;  /* 0x0000740004123984 */ /* 0x000e220000000400 */
[----:B--2---:R-:W-:Y:S01]  /*2460*/  HFMA2 R15, R15.H0_H0, R16.H0_H0, R13.H0_H0 ;  /* 0x200000100f0f7231 */ /* 0x004fe2000004080d */
[----:B------:R-:W-:-:S02]  /*2470*/  PRMT R13, RZ, 0x7610, R13 ;  /* 0x00007610ff0d7816 */ /* 0x000fc4000000000d */
[----:B------:R-:W-:Y:S01]  /*2480*/  LDS.U16 R16, [R8+0x2fc0] ;  /* 0x002fc00008107984 */ /* 0x000fe20000000400 */
[----:B---3--:R-:W-:Y:S01]  /*2490*/  HFMA2 R5, R19.H0_H0, R20.H0_H0, R5.H0_H0 ;  /* 0x2000001413057231 */ /* 0x008fe20000040805 */
[----:B------:R-:W-:Y:S02]  /*24a0*/  PRMT R19, RZ, 0x7610, R19 ;  /* 0x00007610ff137816 */ /* 0x000fe40000000013 */
[----:B------:R-:W1:Y:S04]  /*24b0*/  @P3 LDS.U16 R13, [R4+0x3a] ;  /* 0x00003a00040d3984 */ /* 0x000e680000000400 */
[----:B------:R-:W-:Y:S01]  /*24c0*/  @P3 LDS.U16 R19, [R4+0x76] ;  /* 0x0000760004133984 */ /* 0x000fe20000000400 */
[----:B----4-:R-:W-:Y:S01]  /*24d0*/  HFMA2 R21, R12.H0_H0, R11.H0_H0, R15.H0_H0 ;  /* 0x2000000b0c157231 */ /* 0x010fe2000004080f */
[----:B------:R-:W-:-:S02]  /*24e0*/  PRMT R15, RZ, 0x7610, R15 ;  /* 0x00007610ff0f7816 */ /* 0x000fc4000000000f */
[----:B------:R-:W-:Y:S01]  /*24f0*/  PRMT R12, RZ, 0x7610, R12 ;  /* 0x00007610ff0c7816 */ /* 0x000fe2000000000c */
[----:B------:R-:W2:Y:S04]  /*2500*/  LDS.U16 R20, [R8+0x2b60] ;  /* 0x002b600008147984 */ /* 0x000ea80000000400 */
[----:B------:R-:W3:Y:S04]  /*2510*/  @P3 LDS.U16 R15, [R4+0x3c] ;  /* 0x00003c00040f3984 */ /* 0x000ee80000000400 */
[----:B------:R-:W-:Y:S04]  /*2520*/  @P3 LDS.U16 R12, [R4+0x3e] ;  /* 0x00003e00040c3984 */ /* 0x000fe80000000400 */
[----:B------:R-:W4:Y:S01]  /*2530*/  LDS.U16 R11, [R8+0x2fe0] ;  /* 0x002fe000080b7984 */ /* 0x000f220000000400 */
[----:B0-----:R-:W-:Y:S01]  /*2540*/  HFMA2 R5, R18.H0_H0, R17.H0_H0, R5.H0_H0 ;  /* 0x2000001112057231 */ /* 0x001fe20000040805 */
[----:B------:R-:W-:-:S02]  /*2550*/  PRMT R17, RZ, 0x7610, R17 ;  /* 0x00007610ff117816 */ /* 0x000fc40000000011 */
[----:B------:R-:W-:Y:S04]  /*2560*/  LDS.U16 R18, [R8+0x1c00] ;  /* 0x001c000008127984 */ /* 0x000fe80000000400 */
[----:B------:R-:W-:Y:S01]  /*2570*/  @P3 LDS.U16 R17, [R4+0x7a] ;  /* 0x00007a0004113984 */ /* 0x000fe20000000400 */
[----:B-1----:R-:W-:-:S03]  /*2580*/  HFMA2 R13, R13.H0_H0, R14.H0_H0, R21.H0_H0 ;  /* 0x2000000e0d0d7231 */ /* 0x002fc60000040815 */
[----:B------:R-:W-:Y:S01]  /*2590*/  LDS.U16 R14, [R8+0x2ba0] ;  /* 0x002ba000080e7984 */ /* 0x000fe20000000400 */
[----:B--2---:R-:W-:Y:S01]  /*25a0*/  HFMA2 R21, R19.H0_H0, R20.H0_H0, R5.H0_H0 ;  /* 0x2000001413157231 */ /* 0x004fe20000040805 */
[----:B------:R-:W-:Y:S02]  /*25b0*/  PRMT R5, RZ, 0x7610, R5 ;  /* 0x00007610ff057816 */ /* 0x000fe40000000005 */
[----:B------:R-:W-:Y:S01]  /*25c0*/  PRMT R19, RZ, 0x7610, R19 ;  /* 0x00007610ff137816 */ /* 0x000fe20000000013 */
[----:B---3--:R-:W-:Y:S01]  /*25d0*/  HFMA2 R13, R15.H0_H0, R16.H0_H0, R13.H0_H0 ;  /* 0x200000100f0d7231 */ /* 0x008fe2000004080d */
[----:B------:R-:W-:Y:S01]  /*25e0*/  PRMT R16, RZ, 0x7610, R16 ;  /* 0x00007610ff107816 */ /* 0x000fe20000000010 */
[----:B------:R-:W-:Y:S04]  /*25f0*/  LDS.U16 R15, [R8+0x1c20] ;  /* 0x001c2000080f7984 */ /* 0x000fe80000000400 */
[----:B------:R-:W-:Y:S01]  /*2600*/  @P3 LDS.U16 R5, [R4+0x78] ;  /* 0x0000780004053984 */ /* 0x000fe20000000400 */
[----:B----4-:R-:W-:Y:S01]  /*2610*/  HFMA2 R20, R12.H0_H0, R11.H0_H0, R13.H0_H0 ;  /* 0x2000000b0c147231 */ /* 0x010fe2000004080d */
[----:B------:R-:W-:-:S02]  /*2620*/  PRMT R13, RZ, 0x7610, R13 ;  /* 0x00007610ff0d7816 */ /* 0x000fc4000000000d */
[----:B------:R-:W0:Y:S04]  /*2630*/  LDS.U16 R11, [R8+0x2b80] ;  /* 0x002b8000080b7984 */ /* 0x000e280000000400 */
[----:B------:R-:W1:Y:S04]  /*2640*/  @!P2 LDS.U16 R19, [R10+0x100] ;  /* 0x000100000a13a984 */ /* 0x000e680000000400 */
[----:B------:R-:W2:Y:S04]  /*2650*/  @!P2 LDS.U16 R16, [R10+0x102] ;  /* 0x000102000a10a984 */ /* 0x000ea80000000400 */
[----:B------:R-:W-:Y:S04]  /*2660*/  @!P2 LDS.U16 R13, [R10+0x104] ;  /* 0x000104000a0da984 */ /* 0x000fe80000000400 */
[----:B------:R-:W3:Y:S01]  /*2670*/  LDS.U16 R12, [R8+0x1c40] ;  /* 0x001c4000080c7984 */ /* 0x000ee20000000400 */
[----:B0-----:R-:W-:Y:S01]  /*2680*/  HFMA2 R21, R5.H0_H0, R11.H0_H0, R21.H0_H0 ;  /* 0x2000000b05157231 */ /* 0x001fe20000040815 */
[----:B------:R-:W-:-:S02]  /*2690*/  PRMT R5, RZ, 0x7610, R5 ;  /* 0x00007610ff057816 */ /* 0x000fc40000000005 */
[----:B------:R-:W-:Y:S01]  /*26a0*/  PRMT R11, RZ, 0x7610, R11 ;  /* 0x00007610ff0b7816 */ /* 0x000fe2000000000b */
[----:B-1----:R-:W-:Y:S02]  /*26b0*/  HFMA2 R18, R19.H0_H0, R18.H0_H0, R20.H0_H0 ;  /* 0x2000001213127231 */ /* 0x002fe40000040814 */
[----:B------:R-:W-:Y:S01]  /*26c0*/  HFMA2 R14, R17.H0_H0, R14.H0_H0, R21.H0_H0 ;  /* 0x2000000e110e7231 */ /* 0x000fe20000040815 */
[----:B------:R-:W-:Y:S01]  /*26d0*/  @P3 LDS.U16 R5, [R4+0x7c] ;  /* 0x00007c0004053984 */ /* 0x000fe20000000400 */
[----:B--2---:R-:W-:Y:S01]  /*26e0*/  HFMA2 R15, R16.H0_H0, R15.H0_H0, R18.H0_H0 ;  /* 0x2000000f100f7231 */ /* 0x004fe20000040812 */
[----:B------:R-:W-:Y:S02]  /*26f0*/  PRMT R21, RZ, 0x7610, R21 ;  /* 0x00007610ff157816 */ /* 0x000fe40000000015 */
[----:B------:R-:W0:Y:S01]  /*2700*/  LDS.U16 R18, [R8+0x2bc0] ;  /* 0x002bc00008127984 */ /* 0x000e220000000400 */
[----:B------:R-:W-:-:S03]  /*2710*/  PRMT R17, RZ, 0x7610, R17 ;  /* 0x00007610ff117816 */ /* 0x000fc60000000011 */
[----:B------:R-:W-:Y:S01]  /*2720*/  @P3 LDS.U16 R11, [R4+0x7e] ;  /* 0x00007e00040b3984 */ /* 0x000fe20000000400 */
[----:B---3--:R-:W-:Y:S01]  /*2730*/  HFMA2 R22, R13.H0_H0, R12.H0_H0, R15.H0_H0 ;  /* 0x2000000c0d167231 */ /* 0x008fe2000004080f */
[----:B------:R-:W-:Y:S02]  /*2740*/  PRMT R15, RZ, 0x7610, R15 ;  /* 0x00007610ff0f7816 */ /* 0x000fe4000000000f */
[----:B------:R-:W1:Y:S01]  /*2750*/  LDS.U16 R19, [R8+0x2be0] ;  /* 0x002be00008137984 */ /* 0x000e620000000400 */
[----:B------:R-:W-:-:S03]  /*2760*/  PRMT R12, RZ, 0x7610, R12 ;  /* 0x00007610ff0c7816 */ /* 0x000fc6000000000c */
[----:B------:R-:W-:Y:S04]  /*2770*/  LDS.U16 R20, [R8+0x1c60] ;  /* 0x001c600008147984 */ /* 0x000fe80000000400 */
[----:B------:R-:W2:Y:S04]  /*2780*/  @!P2 LDS.U16 R21, [R10+0x106] ;  /* 0x000106000a15a984 */ /* 0x000ea80000000400 */
[----:B------:R-:W-:Y:S04]  /*2790*/  @!P2 LDS.U16 R15, [R10+0x140] ;  /* 0x000140000a0fa984 */ /* 0x000fe80000000400 */
[----:B------:R-:W3:Y:S04]  /*27a0*/  LDS.U16 R4, [R8+0x1800] ;  /* 0x0018000008047984 */ /* 0x000ee80000000400 */
[----:B------:R-:W-:Y:S04]  /*27b0*/  @!P2 LDS.U16 R17, [R10+0x108] ;  /* 0x000108000a11a984 */ /* 0x000fe80000000400 */
[----:B------:R-:W4:Y:S04]  /*27c0*/  LDS.U16 R16, [R8+0x1c80] ;  /* 0x001c800008107984 */ /* 0x000f280000000400 */
[----:B------:R-:W-:Y:S04]  /*27d0*/  @!P2 LDS.U16 R12, [R10+0x10a] ;  /* 0x00010a000a0ca984 */ /* 0x000fe80000000400 */
[----:B------:R-:W5:Y:S01]  /*27e0*/  LDS.U16 R13, [R8+0x1ca0] ;  /* 0x001ca000080d7984 */ /* 0x000f620000000400 */
[----:B0-----:R-:W-:-:S03]  /*27f0*/  HFMA2 R5, R5.H0_H0, R18.H0_H0, R14.H0_H0 ;  /* 0x2000001205057231 */ /* 0x001fc6000004080e */
[----:B------:R-:W-:Y:S01]  /*2800*/  LDS.U16 R18, [R8+0x1820] ;  /* 0x0018200008127984 */ /* 0x000fe20000000400 */
[----:B-1----:R-:W-:Y:S01]  /*2810*/  HFMA2 R5, R11.H0_H0, R19.H0_H0, R5.H0_H0 ;  /* 0x200000130b057231 */ /* 0x002fe20000040805 */
[----:B------:R-:W-:Y:S02]  /*2820*/  PRMT R19, RZ, 0x7610, R19 ;  /* 0x00007610ff137816 */ /* 0x000fe40000000013 */
[----:B------:R-:W-:Y:S04]  /*2830*/  LDS.U16 R11, [R8+0x1d00] ;  /* 0x001d0000080b7984 */ /* 0x000fe80000000400 */
[----:B------:R-:W-:Y:S01]  /*2840*/  LDS.U16 R14, [R8+0x1860] ;  /* 0x00186000080e7984 */ /* 0x000fe20000000400 */
[----:B--2---:R-:W-:Y:S01]  /*2850*/  HFMA2 R20, R21.H0_H0, R20.H0_H0, R22.H0_H0 ;  /* 0x2000001415147231 */ /* 0x004fe20000040816 */
[----:B------:R-:W-:-:S02]  /*2860*/  PRMT R21, RZ, 0x7610, R21 ;  /* 0x00007610ff157816 */ /* 0x000fc40000000015 */
[----:B------:R-:W0:Y:S04]  /*2870*/  @!P2 LDS.U16 R19, [R10+0x142] ;  /* 0x000142000a13a984 */ /* 0x000e280000000400 */
[----:B------:R-:W-:Y:S01]  /*2880*/  @!P2 LDS.U16 R21, [R10+0x144] ;  /* 0x000144000a15a984 */ /* 0x000fe20000000400 */
[----:B---3--:R-:W-:Y:S01]  /*2890*/  HFMA2 R4, R15.H0_H0, R4.H0_H0, R5.H0_H0 ;  /* 0x200000040f047231 */ /* 0x008fe20000040805 */
[----:B------:R-:W-:Y:S02]  /*28a0*/  PRMT R5, RZ, 0x7610, R5 ;  /* 0x00007610ff057816 */ /* 0x000fe40000000005 */
[----:B------:R-:W-:-:S04]  /*28b0*/  PRMT R15, RZ, 0x7610, R15 ;  /* 0x00007610ff0f7816 */ /* 0x000fc8000000000f */
[----:B------:R-:W-:Y:S01]  /*28c0*/  @!P2 LDS.U16 R5, [R10+0x10c] ;  /* 0x00010c000a05a984 */ /* 0x000fe20000000400 */
[----:B----4-:R-:W-:-:S03]  /*28d0*/  HFMA2 R16, R17.H0_H0, R16.H0_H0, R20.H0_H0 ;  /* 0x2000001011107231 */ /* 0x010fc60000040814 */
[----:B------:R-:W1:Y:S04]  /*28e0*/  LDS.U16 R17, [R8+0x1cc0] ;  /* 0x001cc00008117984 */ /* 0x000e680000000400 */
[----:B------:R-:W-:Y:S01]  /*28f0*/  @!P2 LDS.U16 R15, [R10+0x10e] ;  /* 0x00010e000a0fa984 */ /* 0x000fe20000000400 */
[----:B-----5:R-:W-:Y:S01]  /*2900*/  HFMA2 R22, R12.H0_H0, R13.H0_H0, R16.H0_H0 ;  /* 0x2000000d0c167231 */ /* 0x020fe20000040810 */
[----:B------:R-:W-:Y:S02]  /*2910*/  PRMT R12, RZ, 0x7610, R12 ;  /* 0x00007610ff0c7816 */ /* 0x000fe4000000000c */
[----:B------:R-:W2:Y:S01]  /*2920*/  LDS.U16 R16, [R8+0x1ce0] ;  /* 0x001ce00008107984 */ /* 0x000ea20000000400 */
[----:B------:R-:W-:-:S03]  /*2930*/  PRMT R13, RZ, 0x7610, R13 ;  /* 0x00007610ff0d7816 */ /* 0x000fc6000000000d */
[----:B------:R-:W3:Y:S04]  /*2940*/  @!P2 LDS.U16 R12, [R10+0x110] ;  /* 0x000110000a0ca984 */ /* 0x000ee80000000400 */
[----:B------:R-:W4:Y:S04]  /*2950*/  LDS.U16 R20, [R8+0x1840] ;  /* 0x0018400008147984 */ /* 0x000f280000000400 */
[----:B------:R-:W5:Y:S01]  /*2960*/  @!P2 LDS.U16 R13, [R10+0x146] ;  /* 0x000146000a0da984 */ /* 0x000f620000000400 */
[----:B0-----:R-:W-:Y:S01]  /*2970*/  HFMA2 R4, R19.H0_H0, R18.H0_H0, R4.H0_H0 ;  /* 0x2000001213047231 */ /* 0x001fe20000040804 */
[----:B------:R-:W-:-:S02]  /*2980*/  PRMT R19, RZ, 0x7610, R19 ;  /* 0x00007610ff137816 */ /* 0x000fc40000000013 */
[----:B------:R-:W-:Y:S04]  /*2990*/  LDS.U16 R18, [R8+0x1880] ;  /* 0x0018800008127984 */ /* 0x000fe80000000400 */
[----:B------:R-:W0:Y:S01]  /*29a0*/  @!P2 LDS.U16 R19, [R10+0x148] ;  /* 0x000148000a13a984 */ /* 0x000e220000000400 */
[----:B-1----:R-:W-:-:S03]  /*29b0*/  HFMA2 R5, R5.H0_H0, R17.H0_H0, R22.H0_H0 ;  /* 0x2000001105057231 */ /* 0x002fc60000040816 */
[----:B------:R-:W-:Y:S01]  /*29c0*/  LDS.U16 R17, [R8+0x1d20] ;  /* 0x001d200008117984 */ /* 0x000fe20000000400 */
[----:B--2---:R-:W-:Y:S01]  /*29d0*/  HFMA2 R15, R15.H0_H0, R16.H0_H0, R5.H0_H0 ;  /* 0x200000100f0f7231 */ /* 0x004fe20000040805 */
[----:B------:R-:W-:Y:S02]  /*29e0*/  PRMT R5, RZ, 0x7610, R5 ;  /* 0x00007610ff057816 */ /* 0x000fe40000000005 */
[----:B------:R-:W-:Y:S01]  /*29f0*/  LDS.U16 R16, [R8+0x1d40] ;  /* 0x001d400008107984 */ /* 0x000fe20000000400 */
[----:B---3--:R-:W-:Y:S01]  /*2a00*/  HFMA2 R22, R12.H0_H0, R11.H0_H0, R15.H0_H0 ;  /* 0x2000000b0c167231 */ /* 0x008fe2000004080f */
[----:B------:R-:W-:Y:S02]  /*2a10*/  PRMT R15, RZ, 0x7610, R15 ;  /* 0x00007610ff0f7816 */ /* 0x000fe4000000000f */
[----:B------:R-:W-:Y:S01]  /*2a20*/  LDS.U16 R11, [R8+0x1d60] ;  /* 0x001d6000080b7984 */ /* 0x000fe20000000400 */
[----:B------:R-:W-:Y:S01]  /*2a30*/  PRMT R12, RZ, 0x7610, R12 ;  /* 0x00007610ff0c7816 */ /* 0x000fe2000000000c */
[----:B----4-:R-:W-:Y:S01]  /*2a40*/  HFMA2 R4, R21.H0_H0, R20.H0_H0, R4.H0_H0 ;  /* 0x2000001415047231 */ /* 0x010fe20000040804 */
[----:B------:R-:W-:Y:S01]  /*2a50*/  PRMT R21, RZ, 0x7610, R21 ;  /* 0x00007610ff157816 */ /* 0x000fe20000000015 */
[----:B------:R-:W1:Y:S02]  /*2a60*/  @!P2 LDS.U16 R5, [R10+0x112] ;  /* 0x000112000a05a984 */ /* 0x000e640000000400 */
[----:B-----5:R-:W-:Y:S01]  /*2a70*/  HFMA2 R4, R13.H0_H0, R14.H0_H0, R4.H0_H0 ;  /* 0x2000000e0d047231 */ /* 0x020fe20000040804 */
[----:B------:R-:W-:Y:S01]  /*2a80*/  PRMT R13, RZ, 0x7610, R13 ;  /* 0x00007610ff0d7816 */ /* 0x000fe2000000000d */
[----:B------:R-:W2:Y:S04]  /*2a90*/  @!P2 LDS.U16 R15, [R10+0x114] ;  /* 0x000114000a0fa984 */ /* 0x000ea80000000400 */
[----:B------:R-:W3:Y:S04]  /*2aa0*/  @!P2 LDS.U16 R12, [R10+0x116] ;  /* 0x000116000a0ca984 */ /* 0x000ee80000000400 */
[----:B------:R-:W-:Y:S01]  /*2ab0*/  LDS.U16 R20, [R8+0x18a0] ;  /* 0x0018a00008147984 */ /* 0x000fe20000000400 */
[----:B0-----:R-:W-:Y:S01]  /*2ac0*/  HFMA2 R4, R19.H0_H0, R18.H0_H0, R4.H0_H0 ;  /* 0x2000001213047231 */ /* 0x001fe20000040804 */
[----:B------:R-:W-:-:S02]  /*2ad0*/  PRMT R19, RZ, 0x7610, R19 ;  /* 0x00007610ff137816 */ /* 0x000fc40000000013 */
[----:B------:R-:W0:Y:S04]  /*2ae0*/  @!P2 LDS.U16 R21, [R10+0x14a] ;  /* 0x00014a000a15a984 */ /* 0x000e280000000400 */
[----:B------:R-:W-:Y:S04]  /*2af0*/  @!P2 LDS.U16 R13, [R10+0x14c] ;  /* 0x00014c000a0da984 */ /* 0x000fe80000000400 */
[----:B------:R-:W4:Y:S04]  /*2b00*/  LDS.U16 R14, [R8+0x18c0] ;  /* 0x0018c000080e7984 */ /* 0x000f280000000400 */
[----:B------:R-:W-:Y:S04]  /*2b10*/  LDS.U16 R18, [R8+0x18e0] ;  /* 0x0018e00008127984 */ /* 0x000fe80000000400 */
[----:B------:R-:W5:Y:S01]  /*2b20*/  @!P2 LDS.U16 R19, [R10+0x14e] ;  /* 0x00014e000a13a984 */ /* 0x000f620000000400 */
        /* <DEDUP_REMOVED lines=8> */
[----:B------:R-:W-:-:S03]  /*2bb0*/  PRMT R12, RZ, 0x7610, R12 ;  /* 0x00007610ff0c7816 */ /* 0x000fc6000000000c */
[----:B------:R-:W1:Y:S01]  /*2bc0*/  @!P2 LDS.U16 R5, [R10+0x118] ;  /* 0x000118000a05a984 */ /* 0x000e620000000400 */
[----:B0-----:R-:W-:Y:S01]  /*2bd0*/  HFMA2 R4, R21.H0_H0, R20.H0_H0, R4.H0_H0 ;  /* 0x2000001415047231 */ /* 0x001fe20000040804 */
[----:B------:R-:W-:Y:S02]  /*2be0*/  PRMT R21, RZ, 0x7610, R21 ;  /* 0x00007610ff157816 */ /* 0x000fe40000000015 */
[----:B------:R-:W0:Y:S04]  /*2bf0*/  @!P2 LDS.U16 R15, [R10+0x11a] ;  /* 0x00011a000a0fa984 */ /* 0x000e280000000400 */
[----:B------:R-:W2:Y:S01]  /*2c00*/  @!P2 LDS.U16 R12, [R10+0x11c] ;  /* 0x00011c000a0ca984 */ /* 0x000ea20000000400 */
[----:B----4-:R-:W-:Y:S01]  /*2c10*/  HFMA2 R4, R13.H0_H0, R14.H0_H0, R4.H0_H0 ;  /* 0x2000000e0d047231 */ /* 0x010fe20000040804 */
[----:B------:R-:W-:-:S02]  /*2c20*/  PRMT R13, RZ, 0x7610, R13 ;  /* 0x00007610ff0d7816 */ /* 0x000fc4000000000d */
[----:B------:R-:W-:Y:S04]  /*2c30*/  LDS.U16 R20, [R8+0x1900] ;  /* 0x0019000008147984 */ /* 0x000fe80000000400 */
[----:B------:R-:W3:Y:S01]  /*2c40*/  @!P2 LDS.U16 R21, [R10+0x150] ;  /* 0x000150000a15a984 */ /* 0x000ee20000000400 */
[----:B-----5:R-:W-:Y:S01]  /*2c50*/  HFMA2 R4, R19.H0_H0, R18.H0_H0, R4.H0_H0 ;  /* 0x2000001213047231 */ /* 0x020fe20000040804 */
[----:B------:R-:W-:Y:S02]  /*2c60*/  PRMT R19, RZ, 0x7610, R19 ;  /* 0x00007610ff137816 */ /* 0x000fe40000000013 */
[----:B------:R-:W-:Y:S04]  /*2c70*/  @!P2 LDS.U16 R13, [R10+0x152] ;  /* 0x000152000a0da984 */ /* 0x000fe80000000400 */
[----:B------:R-:W4:Y:S04]  /*2c80*/  LDS.U16 R14, [R8+0x1920] ;  /* 0x00192000080e7984 */ /* 0x000f280000000400 */
[----:B------:R-:W-:Y:S04]  /*2c90*/  LDS.U16 R18, [R8+0x1940] ;  /* 0x0019400008127984 */ /* 0x000fe80000000400 */
[----:B------:R-:W5:Y:S01]  /*2ca0*/  @!P2 LDS.U16 R19, [R10+0x154] ;  /* 0x000154000a13a984 */ /* 0x000f620000000400 */
[----:B-1----:R-:W-:-:S03]  /*2cb0*/  HFMA2 R5, R5.H0_H0, R17.H0_H0, R22.H0_H0 ;  /* 0x2000001105057231 */ /* 0x002fc60000040816 */
[----:B------:R-:W-:Y:S01]  /*2cc0*/  LDS.U16 R17, [R8+0x1de0] ;  /* 0x001de00008117984 */ /* 0x000fe20000000400 */
[----:B0-----:R-:W-:Y:S01]  /*2cd0*/  HFMA2 R15, R15.H0_H0, R16.H0_H0, R5.H0_H0 ;  /* 0x200000100f0f7231 */ /* 0x001fe20000040805 */
[----:B------:R-:W-:Y:S02]  /*2ce0*/  PRMT R5, RZ, 0x7610, R5 ;  /* 0x00007610ff057816 */ /* 0x000fe40000000005 */
[----:B------:R-:W-:Y:S01]  /*2cf0*/  LDS.U16 R16, [R8+0x1e00] ;  /* 0x001e000008107984 */ /* 0x000fe20000000400 */
[----:B--2---:R-:W-:Y:S01]  /*2d00*/  HFMA2 R22, R12.H0_H0, R11.H0_H0, R15.H0_H0 ;  /* 0x2000000b0c167231 */ /* 0x004fe2000004080f */
[----:B------:R-:W-:Y:S02]  /*2d10*/  PRMT R15, RZ, 0x7610, R15 ;  /* 0x00007610ff0f7816 */ /* 0x000fe4000000000f */
[----:B------:R-:W-:Y:S01]  /*2d20*/  LDS.U16 R11, [R8+0x1e20] ;  /* 0x001e2000080b7984 */ /* 0x000fe20000000400 */
[----:B------:R-:W-:-:S03]  /*2d30*/  PRMT R12, RZ, 0x7610, R12 ;  /* 0x00007610ff0c7816 */ /* 0x000fc6000000000c */
[----:B------:R-:W0:Y:S01]  /*2d40*/  @!P2 LDS.U16 R5, [R10+0x11e] ;  /* 0x00011e000a05a984 */ /* 0x000e220000000400 */
[----:B---3--:R-:W-:Y:S01]  /*2d50*/  HFMA2 R4, R21.H0_H0, R20.H0_H0, R4.H0_H0 ;  /* 0x2000001415047231 */ /* 0x008fe20000040804 */
[----:B------:R-:W-:Y:S02]  /*2d60*/  PRMT R21, RZ, 0x7610, R21 ;  /* 0x00007610ff157816 */ /* 0x000fe40000000015 */
[----:B------:R-:W1:Y:S04]  /*2d70*/  @!P2 LDS.U16 R15, [R10+0x120] ;  /* 0x000120000a0fa984 */ /* 0x000e680000000400 */
        /* <DEDUP_REMOVED lines=11> */
[----:B0-----:R-:W-:-:S03]  /*2e30*/  HFMA2 R5, R5.H0_H0, R17.H0_H0, R22.H0_H0 ;  /* 0x2000001105057231 */ /* 0x001fc60000040816 */
[----:B------:R-:W-:Y:S01]  /*2e40*/  LDS.U16 R17, [R8+0x1e40] ;  /* 0x001e400008117984 */ /* 0x000fe20000000400 */
[----:B-1----:R-:W-:Y:S01]  /*2e50*/  HFMA2 R15, R15.H0_H0, R16.H0_H0, R5.H0_H0 ;  /* 0x200000100f0f7231 */ /* 0x002fe20000040805 */
        /* <DEDUP_REMOVED lines=34> */
[----:B------:R-:W-:Y:S01]  /*3080*/  LDS.U16 R20, [R8+0x1a20] ;  /* 0x001a200008147984 */ /* 0x000fe20000000400 */
[----:B----4-:R-:W-:Y:S01]  /*3090*/  HFMA2 R4, R13.H0_H0, R14.H0_H0, R4.H0_H0 ;  /* 0x2000000e0d047231 */ /* 0x010fe20000040804 */
[----:B------:R-:W-:-:S02]  /*30a0*/  PRMT R13, RZ, 0x7610, R13 ;  /* 0x00007610ff0d7816 */ /* 0x000fc4000000000d */
[----:B------:R-:W2:Y:S04]  /*30b0*/  @!P2 LDS.U16 R21, [R10+0x162] ;  /* 0x000162000a15a984 */ /* 0x000ea80000000400 */
        /* <DEDUP_REMOVED lines=11> */
[----:B------:R-:W-:Y:S04]  /*3170*/  LDS.U16 R16, [R8+0x1f20] ;  /* 0x001f200008107984 */ /* 0x000fe80000000400 */
[----:B------:R-:W0:Y:S01]  /*3180*/  @!P2 LDS.U16 R5, [R10+0x130] ;  /* 0x000130000a05a984 */ /* 0x000e220000000400 */
[----:B--2---:R-:W-:Y:S01]  /*3190*/  HFMA2 R4, R21.H0_H0, R20.H0_H0, R4.H0_H0 ;  /* 0x2000001415047231 */ /* 0x004fe20000040804 */
[----:B------:R-:W-:-:S02]  /*31a0*/  PRMT R21, RZ, 0x7610, R21 ;  /* 0x00007610ff157816 */ /* 0x000fc40000000015 */
[----:B------:R-:W-:Y:S01]  /*31b0*/  LDS.U16 R20, [R8+0x1a80] ;  /* 0x001a800008147984 */ /* 0x000fe20000000400 */
[----:B---3--:R-:W-:Y:S01]  /*31c0*/  HFMA2 R22, R12.H0_H0, R11.H0_H0, R15.H0_H0 ;  /* 0x2000000b0c167231 */ /* 0x008fe2000004080f */
[----:B------:R-:W-:Y:S02]  /*31d0*/  PRMT R15, RZ, 0x7610, R15 ;  /* 0x00007610ff0f7816 */ /* 0x000fe4000000000f */
[----:B------:R-:W1:Y:S01]  /*31e0*/  @!P2 LDS.U16 R21, [R10+0x168] ;  /* 0x000168000a15a984 */ /* 0x000e620000000400 */
[----:B------:R-:W-:-:S03]  /*31f0*/  PRMT R12, RZ, 0x7610, R12 ;  /* 0x00007610ff0c7816 */ /* 0x000fc6000000000c */
[----:B------:R-:W2:Y:S01]  /*3200*/  @!P2 LDS.U16 R15, [R10+0x132] ;  /* 0x000132000a0fa984 */ /* 0x000ea20000000400 */
[----:B----4-:R-:W-:Y:S01]  /*3210*/  HFMA2 R4, R13.H0_H0, R14.H0_H0, R4.H0_H0 ;  /* 0x2000000e0d047231 */ /* 0x010fe20000040804 */
[----:B------:R-:W-:Y:S02]  /*3220*/  PRMT R13, RZ, 0x7610, R13 ;  /* 0x00007610ff0d7816 */ /* 0x000fe4000000000d */
[----:B------:R-:W-:Y:S04]  /*3230*/  LDS.U16 R14, [R8+0x1aa0] ;  /* 0x001aa000080e7984 */ /* 0x000fe80000000400 */
[----:B------:R-:W3:Y:S01]  /*3240*/  @!P2 LDS.U16 R13, [R10+0x16a] ;  /* 0x00016a000a0da984 */ /* 0x000ee20000000400 */
[----:B-----5:R-:W-:Y:S01]  /*3250*/  HFMA2 R4, R19.H0_H0, R18.H0_H0, R4.H0_H0 ;  /* 0x2000001213047231 */ /* 0x020fe20000040804 */
[----:B------:R-:W-:-:S02]  /*3260*/  PRMT R19, RZ, 0x7610, R19 ;  /* 0x00007610ff137816 */ /* 0x000fc40000000013 */
        /* <DEDUP_REMOVED lines=11> */
[----:B------:R-:W-:Y:S04]  /*3320*/  LDS.U16 R16, [R8+0x1f80] ;  /* 0x001f800008107984 */ /* 0x000fe80000000400 */
[----:B------:R-:W0:Y:S01]  /*3330*/  @!P2 LDS.U16 R21, [R10+0x16e] ;  /* 0x00016e000a15a984 */ /* 0x000e220000000400 */
[----:B---3--:R-:W-:Y:S01]  /*3340*/  HFMA2 R4, R13.H0_H0, R14.H0_H0, R4.H0_H0 ;  /* 0x2000000e0d047231 */ /* 0x008fe20000040804 */
[----:B------:R-:W-:-:S02]  /*3350*/  PRMT R13, RZ, 0x7610, R13 ;  /* 0x00007610ff0d7816 */ /* 0x000fc4000000000d */
[----:B------:R-:W1:Y:S04]  /*3360*/  @!P2 LDS.U16 R5, [R10+0x136] ;  /* 0x000136000a05a984 */ /* 0x000e680000000400 */
[----:B------:R-:W-:Y:S01]  /*3370*/  LDS.U16 R14, [R8+0x1b00] ;  /* 0x001b0000080e7984 */ /* 0x000fe20000000400 */
[----:B----4-:R-:W-:Y:S01]  /*3380*/  HFMA2 R22, R12.H0_H0, R11.H0_H0, R15.H0_H0 ;  /* 0x2000000b0c167231 */ /* 0x010fe2000004080f */
[----:B------:R-:W-:Y:S02]  /*3390*/  PRMT R15, RZ, 0x7610, R15 ;  /* 0x00007610ff0f7816 */ /* 0x000fe4000000000f */
[----:B------:R-:W2:Y:S01]  /*33a0*/  @!P2 LDS.U16 R13, [R10+0x170] ;  /* 0x000170000a0da984 */ /* 0x000ea20000000400 */
[----:B------:R-:W-:-:S03]  /*33b0*/  PRMT R11, RZ, 0x7610, R11 ;  /* 0x00007610ff0b7816 */ /* 0x000fc6000000000b */
[----:B------:R-:W-:Y:S01]  /*33c0*/  LDS.U16 R12, [R8+0x1b20] ;  /* 0x001b2000080c7984 */ /* 0x000fe20000000400 */
[----:B-----5:R-:W-:Y:S01]  /*33d0*/  HFMA2 R18, R19.H0_H0, R18.H0_H0, R4.H0_H0 ;  /* 0x2000001213127231 */ /* 0x020fe20000040804 */
[----:B------:R-:W-:Y:S02]  /*33e0*/  PRMT R19, RZ, 0x7610, R19 ;  /* 0x00007610ff137816 */ /* 0x000fe40000000013 */
[----:B------:R-:W3:Y:S04]  /*33f0*/  @!P2 LDS.U16 R15, [R10+0x138] ;  /* 0x000138000a0fa984 */ /* 0x000ee80000000400 */
[----:B------:R-:W4:Y:S04]  /*3400*/  @!P2 LDS.U16 R11, [R10+0x172] ;  /* 0x000172000a0ba984 */ /* 0x000f280000000400 */
[----:B------:R-:W-:Y:S01]  /*3410*/  @!P2 LDS.U16 R19, [R10+0x13c] ;  /* 0x00013c000a13a984 */ /* 0x000fe20000000400 */
[----:B0-----:R-:W-:-:S03]  /*3420*/  HFMA2 R18, R21.H0_H0, R20.H0_H0, R18.H0_H0 ;  /* 0x2000001415127231 */ /* 0x001fc60000040812 */
[----:B------:R-:W-:Y:S01]  /*3430*/  LDS.U16 R20, [R8+0x1b40] ;  /* 0x001b400008147984 */ /* 0x000fe20000000400 */
[----:B-1----:R-:W-:Y:S01]  /*3440*/  HFMA2 R4, R5.H0_H0, R17.H0_H0, R22.H0_H0 ;  /* 0x2000001105047231 */ /* 0x002fe20000040816 */
[----:B------:R-:W-:Y:S02]  /*3450*/  PRMT R17, RZ, 0x7610, R17 ;  /* 0x00007610ff117816 */ /* 0x000fe40000000011 */
[----:B------:R-:W-:Y:S01]  /*3460*/  LDS.U16 R21, [R8+0x1fa0] ;  /* 0x001fa00008157984 */ /* 0x000fe20000000400 */
[----:B------:R-:W-:-:S03]  /*3470*/  PRMT R5, RZ, 0x7610, R5 ;  /* 0x00007610ff057816 */ /* 0x000fc60000000005 */
[----:B------:R-:W0:Y:S01]  /*3480*/  @!P2 LDS.U16 R17, [R10+0x174] ;  /* 0x000174000a11a984 */ /* 0x000e220000000400 */
[----:B--2---:R-:W-:Y:S01]  /*3490*/  HFMA2 R14, R13.H0_H0, R14.H0_H0, R18.H0_H0 ;  /* 0x2000000e0d0e7231 */ /* 0x004fe20000040812 */
[----:B------:R-:W-:Y:S02]  /*34a0*/  PRMT R18, RZ, 0x7610, R18 ;  /* 0x00007610ff127816 */ /* 0x000fe40000000012 */
[----:B------:R-:W-:Y:S01]  /*34b0*/  PRMT R13, RZ, 0x7610, R13 ;  /* 0x00007610ff0d7816 */ /* 0x000fe2000000000d */
[----:B------:R-:W-:Y:S01]  /*34c0*/  @!P2 LDS.U16 R5, [R10+0x178] ;  /* 0x000178000a05a984 */ /* 0x000fe20000000400 */
[----:B---3--:R-:W-:-:S03]  /*34d0*/  HFMA2 R4, R15.H0_H0, R16.H0_H0, R4.H0_H0 ;  /* 0x200000100f047231 */ /* 0x008fc60000040804 */
[----:B------:R-:W1:Y:S01]  /*34e0*/  @!P2 LDS.U16 R18, [R10+0x13a] ;  /* 0x00013a000a12a984 */ /* 0x000e620000000400 */
[----:B----4-:R-:W-:-:S03]  /*34f0*/  HFMA2 R22, R11.H0_H0, R12.H0_H0, R14.H0_H0 ;  /* 0x2000000c0b167231 */ /* 0x010fc6000004080e */
[----:B------:R-:W-:Y:S01]  /*3500*/  LDS.U16 R15, [R8+0x1b60] ;  /* 0x001b6000080f7984 */ /* 0x000fe20000000400 */
[----:B------:R-:W-:-:S03]  /*3510*/  PRMT R11, RZ, 0x7610, R11 ;  /* 0x00007610ff0b7816 */ /* 0x000fc6000000000b */
[----:B------:R-:W2:Y:S04]  /*3520*/  @!P2 LDS.U16 R13, [R10+0x176] ;  /* 0x000176000a0da984 */ /* 0x000ea80000000400 */
[----:B------:R-:W3:Y:S04]  /*3530*/  LDS.U16 R14, [R8+0x1b80] ;  /* 0x001b8000080e7984 */ /* 0x000ee80000000400 */
[----:B------:R-:W4:Y:S04]  /*3540*/  LDS.U16 R16, [R8+0x1fc0] ;  /* 0x001fc00008107984 */ /* 0x000f280000000400 */
[----:B------:R-:W-:Y:S04]  /*3550*/  @!P2 LDS.U16 R11, [R10+0x17a] ;  /* 0x00017a000a0ba984 */ /* 0x000fe80000000400 */
[----:B------:R-:W5:Y:S01]  /*3560*/  LDS.U16 R12, [R8+0x1ba0] ;  /* 0x001ba000080c7984 */ /* 0x000f620000000400 */
[----:B0-----:R-:W-:Y:S01]  /*3570*/  HFMA2 R17, R17.H0_H0, R20.H0_H0, R22.H0_H0 ;  /* 0x2000001411117231 */ /* 0x001fe20000040816 */
[----:B------:R-:W-:-:S02]  /*3580*/  PRMT R22, RZ, 0x7610, R22 ;  /* 0x00007610ff167816 */ /* 0x000fc40000000016 */
[----:B------:R-:W-:Y:S01]  /*3590*/  LDS.U16 R20, [R8+0xc00] ;  /* 0x000c000008147984 */ /* 0x000fe20000000400 */
[----:B-1----:R-:W-:Y:S02]  /*35a0*/  HFMA2 R4, R18.H0_H0, R21.H0_H0, R4.H0_H0 ;  /* 0x2000001512047231 */ /* 0x002fe40000040804 */
[----:B--2---:R-:W-:Y:S01]  /*35b0*/  HFMA2 R18, R13.H0_H0, R15.H0_H0, R17.H0_H0 ;  /* 0x2000000f0d127231 */ /* 0x004fe20000040811 */
[----:B------:R-:W-:Y:S02]  /*35c0*/  PRMT R15, RZ, 0x7610, R15 ;  /* 0x00007610ff0f7816 */ /* 0x000fe4000000000f */
[----:B------:R-:W-:Y:S01]  /*35d0*/  PRMT R17, RZ, 0x7610, R17 ;  /* 0x00007610ff117816 */ /* 0x000fe20000000011 */
[----:B---3--:R-:W-:Y:S01]  /*35e0*/  HFMA2 R5, R5.H0_H0, R14.H0_H0, R18.H0_H0 ;  /* 0x2000000e05057231 */ /* 0x008fe20000040812 */
[----:B------:R-:W-:Y:S01]  /*35f0*/  PRMT R13, RZ, 0x7610, R13 ;  /* 0x00007610ff0d7816 */ /* 0x000fe2000000000d */
[----:B------:R-:W-:Y:S01]  /*3600*/  LDS.U16 R14, [R8+0x1bc0] ;  /* 0x001bc000080e7984 */ /* 0x000fe20000000400 */
[----:B----4-:R-:W-:-:S02]  /*3610*/  HFMA2 R16, R19.H0_H0, R16.H0_H0, R4.H0_H0 ;  /* 0x2000001013107231 */ /* 0x010fc40000040804 */
[----:B------:R-:W-:Y:S01]  /*3620*/  IMAD R4, R9, 0x20, R6 ;  /* 0x0000002009047824 */ /* 0x000fe200078e0206 */
[----:B------:R-:W0:Y:S01]  /*3630*/  @!P2 LDS.U16 R15, [R10+0x17c] ;  /* 0x00017c000a0fa984 */ /* 0x000e220000000400 */
[----:B------:R-:W-:Y:S02]  /*3640*/  PRMT R19, RZ, 0x7610, R19 ;  /* 0x00007610ff137816 */ /* 0x000fe40000000013 */
[----:B------:R-:W-:Y:S01]  /*3650*/  PRMT R9, RZ, 0x7610, R9 ;  /* 0x00007610ff097816 */ /* 0x000fe20000000009 */
[----:B------:R-:W-:Y:S01]  /*3660*/  @!P2 LDS.U16 R17, [R10+0x17e] ;  /* 0x00017e000a11a984 */ /* 0x000fe20000000400 */
[----:B------:R-:W-:Y:S01]  /*3670*/  LEA R4, R4, UR6, 0x1 ;  /* 0x0000000604047c11 */ /* 0x000fe2000f8e08ff */
[----:B-----5:R-:W-:Y:S01]  /*3680*/  HFMA2 R21, R11.H0_H0, R12.H0_H0, R5.H0_H0 ;  /* 0x2000000c0b157231 */ /* 0x020fe20000040805 */
[----:B------:R-:W-:Y:S01]  /*3690*/  PRMT R11, RZ, 0x7610, R11 ;  /* 0x00007610ff0b7816 */ /* 0x000fe2000000000b */
[----:B------:R-:W1:Y:S04]  /*36a0*/  LDS.U16 R18, [R8+0x1be0] ;  /* 0x001be00008127984 */ /* 0x000e680000000400 */
[----:B------:R-:W-:Y:S04]  /*36b0*/  @!P2 LDS.U16 R13, [R10+0x13e] ;  /* 0x00013e000a0da984 */ /* 0x000fe80000000400 */
[----:B------:R-:W2:Y:S04]  /*36c0*/  LDS.U16 R12, [R8+0x1fe0] ;  /* 0x001fe000080c7984 */ /* 0x000ea80000000400 */
[----:B------:R-:W-:Y:S04]  /*36d0*/  @P3 LDS.U16 R11, [R4+0x40] ;  /* 0x00004000040b3984 */ /* 0x000fe80000000400 */
[----:B------:R-:W3:Y:S04]  /*36e0*/  LDS.U16 R10, [R8+0x800] ;  /* 0x00080000080a7984 */ /* 0x000ee80000000400 */
[----:B------:R-:W4:Y:S04]  /*36f0*/  @P3 LDS.U16 R19, [R4] ;  /* 0x0000000004133984 */ /* 0x000f280000000400 */
[----:B------:R-:W-:Y:S04]  /*3700*/  @P3 LDS.U16 R9, [R4+0x2] ;  /* 0x0000020004093984 */ /* 0x000fe80000000400 */
[----:B------:R-:W5:Y:S01]  /*3710*/  LDS.U16 R5, [R8+0xc20] ;  /* 0x000c200008057984 */ /* 0x000f620000000400 */
[----:B0-----:R-:W-:Y:S01]  /*3720*/  HFMA2 R14, R15.H0_H0, R14.H0_H0, R21.H0_H0 ;  /* 0x2000000e0f0e7231 */ /* 0x001fe20000040815 */
[----:B------:R-:W-:-:S02]  /*3730*/  PRMT R15, RZ, 0x7610, R15 ;  /* 0x00007610ff0f7816 */ /* 0x000fc4000000000f */
[----:B------:R-:W-:Y:S04]  /*3740*/  @P3 LDS.U16 R22, [R4+0x78] ;  /* 0x0000780004163984 */ /* 0x000fe80000000400 */
[----:B------:R-:W-:Y:S01]  /*3750*/  @P3 LDS.U16 R15, [R4+0x6] ;  /* 0x00000600040f3984 */ /* 0x000fe20000000400 */
[----:B-1----:R-:W-:Y:S01]  /*3760*/  HFMA2 R14, R17.H0_H0, R18.H0_H0, R14.H0_H0 ;  /* 0x20000012110e7231 */ /* 0x002fe2000004080e */
[----:B------:R-:W-:Y:S02]  /*3770*/  PRMT R17, RZ, 0x7610, R17 ;  /* 0x00007610ff117816 */ /* 0x000fe40000000011 */
[----:B------:R-:W-:Y:S04]  /*3780*/  LDS.U16 R18, [R8+0x840] ;  /* 0x0008400008127984 */ /* 0x000fe80000000400 */
[----:B------:R-:W-:Y:S01]  /*3790*/  @P3 LDS.U16 R17, [R4+0x42] ;  /* 0x0000420004113984 */ /* 0x000fe20000000400 */
[----:B--2---:R-:W-:Y:S01]  /*37a0*/  HFMA2 R12, R13.H0_H0, R12.H0_H0, R16.H0_H0 ;  /* 0x2000000c0d0c7231 */ /* 0x004fe20000040810 */
[----:B------:R-:W-:-:S02]  /*37b0*/  PRMT R13, RZ, 0x7610, R13 ;  /* 0x00007610ff0d7816 */ /* 0x000fc4000000000d */
[----:B------:R-:W0:Y:S04]  /*37c0*/  LDS.U16 R16, [R8+0x820] ;  /* 0x0008200008107984 */ /* 0x000e280000000400 */
[----:B------:R-:W-:Y:S01]  /*37d0*/  @P3 LDS.U16 R13, [R4+0x46] ;  /* 0x00004600040d3984 */ /* 0x000fe20000000400 */
[----:B---3--:R-:W-:Y:S01]  /*37e0*/  HFMA2 R21, R11.H0_H0, R10.H0_H0, R14.H0_H0 ;  /* 0x2000000a0b157231 */ /* 0x008fe2000004080e */
[----:B------:R-:W-:Y:S02]  /*37f0*/  PRMT R11, RZ, 0x7610, R11 ;  /* 0x00007610ff0b7816 */ /* 0x000fe4000000000b */
[----:B------:R-:W-:Y:S01]  /*3800*/  LDS.U16 R14, [R8+0xc60] ;  /* 0x000c6000080e7984 */ /* 0x000fe20000000400 */
[----:B----4-:R-:W-:Y:S01]  /*3810*/  HFMA2 R12, R19.H0_H0, R20.H0_H0, R12.H0_H0 ;  /* 0x20000014130c7231 */ /* 0x010fe2000004080c */
[----:B------:R-:W-:-:S02]  /*3820*/  PRMT R19, RZ, 0x7610, R19 ;  /* 0x00007610ff137816 */ /* 0x000fc40000000013 */
[----:B------:R-:W-:Y:S04]  /*3830*/  @P3 LDS.U16 R11, [R4+0x4] ;  /* 0x00000400040b3984 */ /* 0x000fe80000000400 */
[----:B------:R-:W1:Y:S01]  /*3840*/  @P3 LDS.U16 R19, [R4+0x44] ;  /* 0x0000440004133984 */ /* 0x000e620000000400 */
[----:B-----5:R-:W-:Y:S01]  /*3850*/  HFMA2 R20, R9.H0_H0, R5.H0_H0, R12.H0_H0 ;  /* 0x2000000509147231 */ /* 0x020fe2000004080c */
[----:B------:R-:W-:Y:S02]  /*3860*/  PRMT R9, RZ, 0x7610, R9 ;  /* 0x00007610ff097816 */ /* 0x000fe40000000009 */
[----:B------:R-:W2:Y:S04]  /*3870*/  LDS.U16 R12, [R8+0xc40] ;  /* 0x000c4000080c7984 */ /* 0x000ea80000000400 */
[----:B------:R-:W3:Y:S04]  /*3880*/  LDS.U16 R10, [R8+0x860] ;  /* 0x00086000080a7984 */ /* 0x000ee80000000400 */
[----:B------:R-:W-:Y:S04]  /*3890*/  @P3 LDS.U16 R9, [R4+0x8] ;  /* 0x0000080004093984 */ /* 0x000fe80000000400 */
[----:B------:R-:W4:Y:S01]  /*38a0*/  LDS.U16 R5, [R8+0xc80] ;  /* 0x000c800008057984 */ /* 0x000f220000000400 */
[----:B0-----:R-:W-:Y:S01]  /*38b0*/  HFMA2 R16, R17.H0_H0, R16.H0_H0, R21.H0_H0 ;  /* 0x2000001011107231 */ /* 0x001fe20000040815 */
[----:B------:R-:W-:-:S06]  /*38c0*/  PRMT R17, RZ, 0x7610, R17 ;  /* 0x00007610ff117816 */ /* 0x000fcc0000000011 */
[----:B------:R-:W-:Y:S01]  /*38d0*/  @P3 LDS.U16 R17, [R4+0x48] ;  /* 0x0000480004113984 */ /* 0x000fe20000000400 */
[----:B-1----:R-:W-:Y:S01]  /*38e0*/  HFMA2 R16, R19.H0_H0, R18.H0_H0, R16.H0_H0 ;  /* 0x2000001213107231 */ /* 0x002fe20000040810 */
[----:B------:R-:W-:Y:S02]  /*38f0*/  PRMT R19, RZ, 0x7610, R19 ;  /* 0x00007610ff137816 */ /* 0x000fe40000000013 */
[----:B------:R-:W-:Y:S01]  /*3900*/  LDS.U16 R18, [R8+0x8a0] ;  /* 0x0008a00008127984 */ /* 0x000fe20000000400 */
[----:B--2---:R-:W-:-:S03]  /*3910*/  HFMA2 R11, R11.H0_H0, R12.H0_H0, R20.H0_H0 ;  /* 0x2000000c0b0b7231 */ /* 0x004fc60000040814 */
[----:B------:R-:W-:Y:S01]  /*3920*/  LDS.U16 R12, [R8+0xca0] ;  /* 0x000ca000080c7984 */ /* 0x000fe20000000400 */
[----:B------:R-:W-:Y:S01]  /*3930*/  HFMA2 R14, R15.H0_H0, R14.H0_H0, R11.H0_H0 ;  /* 0x2000000e0f0e7231 */ /* 0x000fe2000004080b */
[----:B------:R-:W-:Y:S01]  /*3940*/  PRMT R11, RZ, 0x7610, R11 ;  /* 0x00007610ff0b7816 */ /* 0x000fe2000000000b */
[----:B---3--:R-:W-:Y:S01]  /*3950*/  HFMA2 R21, R13.H0_H0, R10.H0_H0, R16.H0_H0 ;  /* 0x2000000a0d157231 */ /* 0x008fe20000040810 */
[----:B------:R-:W-:Y:S01]  /*3960*/  PRMT R15, RZ, 0x7610, R15 ;  /* 0x00007610ff0f7816 */ /* 0x000fe2000000000f */
[----:B------:R-:W0:Y:S01]  /*3970*/  LDS.U16 R16, [R8+0x880] ;  /* 0x0008800008107984 */ /* 0x000e220000000400 */
[----:B------:R-:W-:-:S03]  /*3980*/  PRMT R13, RZ, 0x7610, R13 ;  /* 0x00007610ff0d7816 */ /* 0x000fc6000000000d */
[----:B------:R-:W1:Y:S01]  /*3990*/  @P3 LDS.U16 R11, [R4+0xa] ;  /* 0x00000a00040b3984 */ /* 0x000e620000000400 */
[----:B----4-:R-:W-:Y:S01]  /*39a0*/  HFMA2 R20, R9.H0_H0, R5.H0_H0, R14.H0_H0 ;  /* 0x2000000509147231 */ /* 0x010fe2000004080e */
[----:B------:R-:W-:Y:S02]  /*39b0*/  PRMT R9, RZ, 0x7610, R9 ;  /* 0x00007610ff097816 */ /* 0x000fe40000000009 */
[----:B------:R-:W-:Y:S04]  /*39c0*/  LDS.U16 R14, [R8+0xcc0] ;  /* 0x000cc000080e7984 */ /* 0x000fe80000000400 */
[----:B------:R-:W2:Y:S04]  /*39d0*/  @P3 LDS.U16 R15, [R4+0xc] ;  /* 0x00000c00040f3984 */ /* 0x000ea80000000400 */
[----:B------:R-:W3:Y:S04]  /*39e0*/  @P3 LDS.U16 R19, [R4+0x4a] ;  /* 0x00004a0004133984 */ /* 0x000ee80000000400 */
[----:B------:R-:W-:Y:S04]  /*39f0*/  @P3 LDS.U16 R13, [R4+0x4c] ;  /* 0x00004c00040d3984 */ /* 0x000fe80000000400 */
[----:B------:R-:W4:Y:S04]  /*3a00*/  LDS.U16 R10, [R8+0x8c0] ;  /* 0x0008c000080a7984 */ /* 0x000f280000000400 */
[----:B------:R-:W-:Y:S04]  /*3a10*/  @P3 LDS.U16 R9, [R4+0xe] ;  /* 0x00000e0004093984 */ /* 0x000fe80000000400 */
[----:B------:R-:W5:Y:S01]  /*3a20*/  LDS.U16 R5, [R8+0xce0] ;  /* 0x000ce00008057984 */ /* 0x000f620000000400 */
[----:B0-----:R-:W-:Y:S01]  /*3a30*/  HFMA2 R16, R17.H0_H0, R16.H0_H0, R21.H0_H0 ;  /* 0x2000001011107231 */ /* 0x001fe20000040815 */
[----:B------:R-:W-:Y:S01]  /*3a40*/  PRMT R17, RZ, 0x7610, R17 ;  /* 0x00007610ff117816 */ /* 0x000fe20000000011 */
[----:B-1----:R-:W-:-:S02]  /*3a50*/  HFMA2 R11, R11.H0_H0, R12.H0_H0, R20.H0_H0 ;  /* 0x2000000c0b0b7231 */ /* 0x002fc40000040814 */
[----:B------:R-:W-:Y:S04]  /*3a60*/  LDS.U16 R12, [R8+0xd00] ;  /* 0x000d0000080c7984 */ /* 0x000fe80000000400 */
[----:B------:R-:W-:Y:S01]  /*3a70*/  @P3 LDS.U16 R17, [R4+0x4e] ;  /* 0x00004e0004113984 */ /* 0x000fe20000000400 */
        /* <DEDUP_REMOVED lines=9> */
[----:B------:R-:W1:Y:S04]  /*3b10*/  LDS.U16 R16, [R8+0x8e0] ;  /* 0x0008e00008107984 */ /* 0x000e680000000400 */
[----:B------:R-:W-:Y:S01]  /*3b20*/  @P3 LDS.U16 R15, [R4+0x12] ;  /* 0x00001200040f3984 */ /* 0x000fe20000000400 */
[----:B-----5:R-:W-:Y:S01]  /*3b30*/  HFMA2 R20, R9.H0_H0, R5.H0_H0, R14.H0_H0 ;  /* 0x2000000509147231 */ /* 0x020fe2000004080e */
[----:B------:R-:W-:Y:S02]  /*3b40*/  PRMT R9, RZ, 0x7610, R9 ;  /* 0x00007610ff097816 */ /* 0x000fe40000000009 */
[----:B------:R-:W2:Y:S04]  /*3b50*/  LDS.U16 R14, [R8+0xd20] ;  /* 0x000d2000080e7984 */ /* 0x000ea80000000400 */
[----:B------:R-:W3:Y:S04]  /*3b60*/  @P3 LDS.U16 R19, [R4+0x50] ;  /* 0x0000500004133984 */ /* 0x000ee80000000400 */
[----:B------:R-:W-:Y:S04]  /*3b70*/  @P3 LDS.U16 R13, [R4+0x52] ;  /* 0x00005200040d3984 */ /* 0x000fe80000000400 */
[----:B------:R-:W4:Y:S04]  /*3b80*/  LDS.U16 R10, [R8+0x920] ;  /* 0x00092000080a7984 */ /* 0x000f280000000400 */
[----:B------:R-:W-:Y:S04]  /*3b90*/  @P3 LDS.U16 R9, [R4+0x14] ;  /* 0x0000140004093984 */ /* 0x000fe80000000400 */
[----:B------:R-:W5:Y:S01]  /*3ba0*/  LDS.U16 R5, [R8+0xd40] ;  /* 0x000d400008057984 */ /* 0x000f620000000400 */
[----:B0-----:R-:W-:-:S03]  /*3bb0*/  HFMA2 R11, R11.H0_H0, R12.H0_H0, R20.H0_H0 ;  /* 0x2000000c0b0b7231 */ /* 0x001fc60000040814 */
[----:B------:R-:W-:Y:S01]  /*3bc0*/  LDS.U16 R12, [R8+0xd60] ;  /* 0x000d6000080c7984 */ /* 0x000fe20000000400 */
[----:B-1----:R-:W-:Y:S01]  /*3bd0*/  HFMA2 R16, R17.H0_H0, R16.H0_H0, R21.H0_H0 ;  /* 0x2000001011107231 */ /* 0x002fe20000040815 */
[----:B------:R-:W-:-:S06]  /*3be0*/  PRMT R17, RZ, 0x7610, R17 ;  /* 0x00007610ff117816 */ /* 0x000fcc0000000011 */
        /* <DEDUP_REMOVED lines=35> */
[----:B------:R-:W2:Y:S01]  /*3e20*/  @P3 LDS.U16 R19, [R4+0x5c] ;  /* 0x00005c0004133984 */ /* 0x000ea20000000400 */
[----:B-----5:R-:W-:Y:S01]  /*3e30*/  HFMA2 R20, R9.H0_H0, R5.H0_H0, R14.H0_H0 ;  /* 0x2000000509147231 */ /* 0x020fe2000004080e */
[----:B------:R-:W-:Y:S02]  /*3e40*/  PRMT R9, RZ, 0x7610, R9 ;  /* 0x00007610ff097816 */ /* 0x000fe40000000009 */
[----:B------:R-:W-:Y:S04]  /*3e50*/  LDS.U16 R14, [R8+0xde0] ;  /* 0x000de000080e7984 */ /* 0x000fe80000000400 */
        /* <DEDUP_REMOVED lines=8> */
[----:B------:R-:W-:-:S03]  /*3ee0*/  PRMT R17, RZ, 0x7610, R17 ;  /* 0x00007610ff117816 */ /* 0x000fc60000000011 */
[----:B--2---:R-:W-:Y:S01]  /*3ef0*/  HFMA2 R16, R19.H0_H0, R18.H0_H0, R16.H0_H0 ;  /* 0x2000001213107231 */ /* 0x004fe20000040810 */
[----:B------:R-:W-:Y:S01]  /*3f00*/  PRMT R19, RZ, 0x7610, R19 ;  /* 0x00007610ff137816 */ /* 0x000fe20000000013 */
[----:B------:R-:W-:Y:S04]  /*3f10*/  LDS.U16 R18, [R8+0xa20] ;  /* 0x000a200008127984 */ /* 0x000fe80000000400 */
[----:B------:R-:W-:Y:S01]  /*3f20*/  @P3 LDS.U16 R17, [R4+0x60] ;  /* 0x0000600004113984 */ /* 0x000fe20000000400 */
[----:B---3--:R-:W-:Y:S01]  /*3f30*/  HFMA2 R14, R15.H0_H0, R14.H0_H0, R11.H0_H0 ;  /* 0x2000000e0f0e7231 */ /* 0x008fe2000004080b */
[----:B------:R-:W-:Y:S02]  /*3f40*/  PRMT R11, RZ, 0x7610, R11 ;  /* 0x00007610ff0b7816 */ /* 0x000fe4000000000b */
[----:B------:R-:W-:Y:S01]  /*3f50*/  @P3 LDS.U16 R19, [R4+0x62] ;  /* 0x0000620004133984 */ /* 0x000fe20000000400 */
[----:B------:R-:W-:-:S03]  /*3f60*/  PRMT R15, RZ, 0x7610, R15 ;  /* 0x00007610ff0f7816 */ /* 0x000fc6000000000f */
[----:B------:R-:W0:Y:S01]  /*3f70*/  @P3 LDS.U16 R11, [R4+0x22] ;  /* 0x00002200040b3984 */ /* 0x000e220000000400 */
[----:B----4-:R-:W-:Y:S01]  /*3f80*/  HFMA2 R21, R13.H0_H0, R10.H0_H0, R16.H0_H0 ;  /* 0x2000000a0d157231 */ /* 0x010fe20000040810 */
[----:B------:R-:W-:Y:S02]  /*3f90*/  PRMT R13, RZ, 0x7610, R13 ;  /* 0x00007610ff0d7816 */ /* 0x000fe4000000000d */
[----:B------:R-:W1:Y:S04]  /*3fa0*/  LDS.U16 R16, [R8+0xa00] ;  /* 0x000a000008107984 */ /* 0x000e680000000400 */
[----:B------:R-:W-:Y:S01]  /*3fb0*/  @P3 LDS.U16 R15, [R4+0x24] ;  /* 0x00002400040f3984 */ /* 0x000fe20000000400 */
[----:B-----5:R-:W-:Y:S01]  /*3fc0*/  HFMA2 R20, R9.H0_H0, R5.H0_H0, R14.H0_H0 ;  /* 0x2000000509147231 */ /* 0x020fe2000004080e */
[----:B------:R-:W-:-:S02]  /*3fd0*/  PRMT R9, RZ, 0x7610, R9 ;  /* 0x00007610ff097816 */ /* 0x000fc40000000009 */
[----:B------:R-:W2:Y:S04]  /*3fe0*/  LDS.U16 R14, [R8+0xe40] ;  /* 0x000e4000080e7984 */ /* 0x000ea80000000400 */
[----:B------:R-:W-:Y:S04]  /*3ff0*/  @P3 LDS.U16 R13, [R4+0x64] ;  /* 0x00006400040d3984 */ /* 0x000fe80000000400 */
[----:B------:R-:W3:Y:S04]  /*4000*/  LDS.U16 R10, [R8+0xa40] ;  /* 0x000a4000080a7984 */ /* 0x000ee80000000400 */
[----:B------:R-:W-:Y:S04]  /*4010*/  @P3 LDS.U16 R9, [R4+0x26] ;  /* 0x0000260004093984 */ /* 0x000fe80000000400 */
[----:B------:R-:W4:Y:S01]  /*4020*/  LDS.U16 R5, [R8+0xe60] ;  /* 0x000e600008057984 */ /* 0x000f220000000400 */
[----:B0-----:R-:W-:-:S03]  /*4030*/  HFMA2 R11, R11.H0_H0, R12.H0_H0, R20.H0_H0 ;  /* 0x2000000c0b0b7231 */ /* 0x001fc60000040814 */
[----:B------:R-:W-:Y:S01]  /*4040*/  LDS.U16 R12, [R8+0xe80] ;  /* 0x000e8000080c7984 */ /* 0x000fe20000000400 */
[----:B-1----:R-:W-:Y:S01]  /*4050*/  HFMA2 R16, R17.H0_H0, R16.H0_H0, R21.H0_H0 ;  /* 0x2000001011107231 */ /* 0x002fe20000040815 */
[----:B------:R-:W-:-:S03]  /*4060*/  PRMT R17, RZ, 0x7610, R17 ;  /* 0x00007610ff117816 */ /* 0x000fc60000000011 */
[----:B------:R-:W-:Y:S01]  /*4070*/  HFMA2 R16, R19.H0_H0, R18.H0_H0, R16.H0_H0 ;  /* 0x2000001213107231 */ /* 0x000fe20000040810 */
[----:B------:R-:W-:Y:S01]  /*4080*/  PRMT R19, RZ, 0x7610, R19 ;  /* 0x00007610ff137816 */ /* 0x000fe20000000013 */
[----:B------:R-:W-:Y:S01]  /*4090*/  LDS.U16 R18, [R8+0xa80] ;  /* 0x000a800008127984 */ /* 0x000fe20000000400 */
[----:B--2---:R-:W-:Y:S01]  /*40a0*/  HFMA2 R14, R15.H0_H0, R14.H0_H0, R11.H0_H0 ;  /* 0x2000000e0f0e7231 */ /* 0x004fe2000004080b */
[----:B------:R-:W-:Y:S02]  /*40b0*/  PRMT R11, RZ, 0x7610, R11 ;  /* 0x00007610ff0b7816 */ /* 0x000fe4000000000b */
[----:B------:R-:W-:Y:S01]  /*40c0*/  @P3 LDS.U16 R17, [R4+0x66] ;  /* 0x0000660004113984 */ /* 0x000fe20000000400 */
[----:B------:R-:W-:-:S03]  /*40d0*/  PRMT R15, RZ, 0x7610, R15 ;  /* 0x00007610ff0f7816 */ /* 0x000fc6000000000f */
[----:B------:R-:W-:Y:S01]  /*40e0*/  @P3 LDS.U16 R19, [R4+0x68] ;  /* 0x0000680004133984 */ /* 0x000fe20000000400 */
[----:B---3--:R-:W-:Y:S01]  /*40f0*/  HFMA2 R21, R13.H0_H0, R10.H0_H0, R16.H0_H0 ;  /* 0x2000000a0d157231 */ /* 0x008fe20000040810 */
[----:B------:R-:W-:Y:S02]  /*4100*/  PRMT R13, RZ, 0x7610, R13 ;  /* 0x00007610ff0d7816 */ /* 0x000fe4000000000d */
[----:B------:R-:W0:Y:S04]  /*4110*/  LDS.U16 R16, [R8+0xa60] ;  /* 0x000a600008107984 */ /* 0x000e280000000400 */
[----:B------:R-:W1:Y:S01]  /*4120*/  @P3 LDS.U16 R11, [R4+0x28] ;  /* 0x00002800040b3984 */ /* 0x000e620000000400 */
[----:B----4-:R-:W-:Y:S01]  /*4130*/  HFMA2 R20, R9.H0_H0, R5.H0_H0, R14.H0_H0 ;  /* 0x2000000509147231 */ /* 0x010fe2000004080e */
[----:B------:R-:W-:-:S02]  /*4140*/  PRMT R9, RZ, 0x7610, R9 ;  /* 0x00007610ff097816 */ /* 0x000fc40000000009 */
[----:B------:R-:W-:Y:S04]  /*4150*/  LDS.U16 R14, [R8+0xea0] ;  /* 0x000ea000080e7984 */ /* 0x000fe80000000400 */
[----:B------:R-:W2:Y:S04]  /*4160*/  @P3 LDS.U16 R15, [R4+0x2a] ;  /* 0x00002a00040f3984 */ /* 0x000ea80000000400 */
[----:B------:R-:W-:Y:S04]  /*4170*/  @P3 LDS.U16 R13, [R4+0x6a] ;  /* 0x00006a00040d3984 */ /* 0x000fe80000000400 */
[----:B------:R-:W3:Y:S04]  /*4180*/  LDS.U16 R10, [R8+0xaa0] ;  /* 0x000aa000080a7984 */ /* 0x000ee80000000400 */
[----:B------:R-:W-:Y:S04]  /*4190*/  @P3 LDS.U16 R9, [R4+0x2c] ;  /* 0x00002c0004093984 */ /* 0x000fe80000000400 */
[----:B------:R-:W4:Y:S01]  /*41a0*/  LDS.U16 R5, [R8+0xec0] ;  /* 0x000ec00008057984 */ /* 0x000f220000000400 */
[----:B0-----:R-:W-:Y:S01]  /*41b0*/  HFMA2 R16, R17.H0_H0, R16.H0_H0, R21.H0_H0 ;  /* 0x2000001011107231 */ /* 0x001fe20000040815 */
[----:B------:R-:W-:Y:S01]  /*41c0*/  PRMT R17, RZ, 0x7610, R17 ;  /* 0x00007610ff117816 */ /* 0x000fe20000000011 */
[----:B-1----:R-:W-:-:S02]  /*41d0*/  HFMA2 R11, R11.H0_H0, R12.H0_H0, R20.H0_H0 ;  /* 0x2000000c0b0b7231 */ /* 0x002fc40000040814 */
[----:B------:R-:W-:Y:S01]  /*41e0*/  HFMA2 R16, R19.H0_H0, R18.H0_H0, R16.H0_H0 ;  /* 0x2000001213107231 */ /* 0x000fe20000040810 */
[----:B------:R-:W-:Y:S02]  /*41f0*/  PRMT R19, RZ, 0x7610, R19 ;  /* 0x00007610ff137816 */ /* 0x000fe40000000013 */
[----:B------:R-:W-:Y:S01]  /*4200*/  @P3 LDS.U16 R17, [R4+0x6c] ;  /* 0x00006c0004113984 */ /* 0x000fe20000000400 */
[----:B--2---:R-:W-:Y:S01]  /*4210*/  HFMA2 R14, R15.H0_H0, R14.H0_H0, R11.H0_H0 ;  /* 0x2000000e0f0e7231 */ /* 0x004fe2000004080b */
[----:B------:R-:W-:Y:S02]  /*4220*/  PRMT R11, RZ, 0x7610, R11 ;  /* 0x00007610ff0b7816 */ /* 0x000fe4000000000b */
[----:B------:R-:W-:Y:S01]  /*4230*/  LDS.U16 R12, [R8+0xee0] ;  /* 0x000ee000080c7984 */ /* 0x000fe20000000400 */
[----:B------:R-:W-:-:S03]  /*4240*/  PRMT R15, RZ, 0x7610, R15 ;  /* 0x00007610ff0f7816 */ /* 0x000fc6000000000f */
[----:B------:R-:W-:Y:S01]  /*4250*/  LDS.U16 R18, [R8+0xae0] ;  /* 0x000ae00008127984 */ /* 0x000fe20000000400 */
[----:B---3--:R-:W-:Y:S01]  /*4260*/  HFMA2 R21, R13.H0_H0, R10.H0_H0, R16.H0_H0 ;  /* 0x2000000a0d157231 */ /* 0x008fe20000040810 */
[----:B------:R-:W-:Y:S02]  /*4270*/  PRMT R13, RZ, 0x7610, R13 ;  /* 0x00007610ff0d7816 */ /* 0x000fe4000000000d */
[----:B------:R-:W0:Y:S04]  /*4280*/  LDS.U16 R16, [R8+0xac0] ;  /* 0x000ac00008107984 */ /* 0x000e280000000400 */
[----:B------:R-:W1:Y:S01]  /*4290*/  @P3 LDS.U16 R11, [R4+0x2e] ;  /* 0x00002e00040b3984 */ /* 0x000e620000000400 */
[----:B----4-:R-:W-:Y:S01]  /*42a0*/  HFMA2 R20, R9.H0_H0, R5.H0_H0, R14.H0_H0 ;  /* 0x2000000509147231 */ /* 0x010fe2000004080e */
[----:B------:R-:W-:-:S02]  /*42b0*/  PRMT R9, RZ, 0x7610, R9 ;  /* 0x00007610ff097816 */ /* 0x000fc40000000009 */
[----:B------:R-:W2:Y:S04]  /*42c0*/  @P3 LDS.U16 R19, [R4+0x6e] ;  /* 0x00006e0004133984 */ /* 0x000ea80000000400 */
[----:B------:R-:W-:Y:S04]  /*42d0*/  LDS.U16 R14, [R8+0xf00] ;  /* 0x000f0000080e7984 */ /* 0x000fe80000000400 */
        /* <DEDUP_REMOVED lines=8> */
[----:B------:R-:W-:Y:S01]  /*4360*/  LDS.U16 R12, [R8+0xf40] ;  /* 0x000f4000080c7984 */ /* 0x000fe20000000400 */
[----:B--2---:R-:W-:Y:S01]  /*4370*/  HFMA2 R16, R19.H0_H0, R18.H0_H0, R16.H0_H0 ;  /* 0x2000001213107231 */ /* 0x004fe20000040810 */
[----:B------:R-:W-:Y:S02]  /*4380*/  PRMT R19, RZ, 0x7610, R19 ;  /* 0x00007610ff137816 */ /* 0x000fe40000000013 */
[----:B------:R-:W-:Y:S04]  /*4390*/  @P3 LDS.U16 R17, [R4+0x72] ;  /* 0x0000720004113984 */ /* 0x000fe80000000400 */
[----:B------:R-:W-:Y:S01]  /*43a0*/  LDS.U16 R18, [R8+0xb40] ;  /* 0x000b400008127984 */ /* 0x000fe20000000400 */
[----:B---3--:R-:W-:Y:S01]  /*43b0*/  HFMA2 R11, R15.H0_H0, R14.H0_H0, R11.H0_H0 ;  /* 0x2000000e0f0b7231 */ /* 0x008fe2000004080b */
[----:B------:R-:W-:-:S02]  /*43c0*/  PRMT R15, RZ, 0x7610, R15 ;  /* 0x00007610ff0f7816 */ /* 0x000fc4000000000f */
[----:B------:R-:W-:Y:S04]  /*43d0*/  @P3 LDS.U16 R19, [R4+0x74] ;  /* 0x0000740004133984 */ /* 0x000fe80000000400 */
[----:B------:R-:W-:Y:S01]  /*43e0*/  LDS.U16 R14, [R8+0xf60] ;  /* 0x000f6000080e7984 */ /* 0x000fe20000000400 */
[----:B----4-:R-:W-:Y:S01]  /*43f0*/  HFMA2 R21, R13.H0_H0, R10.H0_H0, R16.H0_H0 ;  /* 0x2000000a0d157231 */ /* 0x010fe20000040810 */
[----:B------:R-:W-:Y:S02]  /*4400*/  PRMT R13, RZ, 0x7610, R13 ;  /* 0x00007610ff0d7816 */ /* 0x000fe4000000000d */
[----:B------:R-:W0:Y:S04]  /*4410*/  LDS.U16 R16, [R8+0xb20] ;  /* 0x000b200008107984 */ /* 0x000e280000000400 */
[----:B------:R-:W-:Y:S01]  /*4420*/  @P3 LDS.U16 R15, [R4+0x36] ;  /* 0x00003600040f3984 */ /* 0x000fe20000000400 */
[----:B-----5:R-:W-:Y:S01]  /*4430*/  HFMA2 R20, R9.H0_H0, R5.H0_H0, R11.H0_H0 ;  /* 0x2000000509147231 */ /* 0x020fe2000004080b */
[----:B------:R-:W-:-:S02]  /*4440*/  PRMT R5, RZ, 0x7610, R5 ;  /* 0x00007610ff057816 */ /* 0x000fc40000000005 */
[----:B------:R-:W1:Y:S01]  /*4450*/  @P3 LDS.U16 R13, [R4+0x34] ;  /* 0x00003400040d3984 */ /* 0x000e620000000400 */
[----:B------:R-:W-:-:S03]  /*4460*/  PRMT R11, RZ, 0x7610, R11 ;  /* 0x00007610ff0b7816 */ /* 0x000fc6000000000b */
[----:B------:R-:W-:Y:S04]  /*4470*/  LDS.U16 R9, [R8+0xb60] ;  /* 0x000b600008097984 */ /* 0x000fe80000000400 */
[----:B------:R-:W2:Y:S04]  /*4480*/  @P3 LDS.U16 R5, [R4+0x76] ;  /* 0x0000760004053984 */ /* 0x000ea80000000400 */
[----:B------:R-:W-:Y:S04]  /*4490*/  @P3 LDS.U16 R11, [R4+0x38] ;  /* 0x00003800040b3984 */ /* 0x000fe80000000400 */
[----:B------:R-:W3:Y:S01]  /*44a0*/  LDS.U16 R10, [R8+0xf80] ;  /* 0x000f8000080a7984 */ /* 0x000ee20000000400 */
[----:B0-----:R-:W-:Y:S01]  /*44b0*/  HFMA2 R16, R17.H0_H0, R16.H0_H0, R21.H0_H0 ;  /* 0x2000001011107231 */ /* 0x001fe20000040815 */
[----:B------:R-:W-:-:S02]  /*44c0*/  PRMT R17, RZ, 0x7610, R17 ;  /* 0x00007610ff117816 */ /* 0x000fc40000000011 */
[----:B------:R-:W0:Y:S01]  /*44d0*/  LDS.U16 R21, [R8+0xb80] ;  /* 0x000b800008157984 */ /* 0x000e220000000400 */
[----:B------:R-:W-:Y:S01]  /*44e0*/  HFMA2 R16, R19.H0_H0, R18.H0_H0, R16.H0_H0 ;  /* 0x2000001213107231 */ /* 0x000fe20000040810 */
[----:B------:R-:W-:Y:S02]  /*44f0*/  PRMT R19, RZ, 0x7610, R19 ;  /* 0x00007610ff137816 */ /* 0x000fe40000000013 */
[----:B------:R-:W-:Y:S01]  /*4500*/  LDS.U16 R18, [R8+0xfc0] ;  /* 0x000fc00008127984 */ /* 0x000fe20000000400 */
[----:B-1----:R-:W-:Y:S01]  /*4510*/  HFMA2 R12, R13.H0_H0, R12.H0_H0, R20.H0_H0 ;  /* 0x2000000c0d0c7231 */ /* 0x002fe20000040814 */
[----:B------:R-:W-:Y:S02]  /*4520*/  PRMT R13, RZ, 0x7610, R13 ;  /* 0x00007610ff0d7816 */ /* 0x000fe4000000000d */
[----:B------:R-:W-:Y:S01]  /*4530*/  LDS.U16 R20, [R8+0xfa0] ;  /* 0x000fa00008147984 */ /* 0x000fe20000000400 */
[----:B------:R-:W-:Y:S01]  /*4540*/  HFMA2 R12, R15.H0_H0, R14.H0_H0, R12.H0_H0 ;  /* 0x2000000e0f0c7231 */ /* 0x000fe2000004080c */
[----:B------:R-:W-:-:S02]  /*4550*/  PRMT R15, RZ, 0x7610, R15 ;  /* 0x00007610ff0f7816 */ /* 0x000fc4000000000f */
[----:B------:R-:W-:Y:S01]  /*4560*/  @P3 LDS.U16 R19, [R4+0x7a] ;  /* 0x00007a0004133984 */ /* 0x000fe20000000400 */
[----:B--2---:R-:W-:Y:S01]  /*4570*/  HFMA2 R5, R5.H0_H0, R9.H0_H0, R16.H0_H0 ;  /* 0x2000000905057231 */ /* 0x004fe20000040810 */
[----:B------:R-:W-:Y:S02]  /*4580*/  PRMT R9, RZ, 0x7610, R9 ;  /* 0x00007610ff097816 */ /* 0x000fe40000000009 */
[----:B------:R-:W1:Y:S04]  /*4590*/  LDS.U16 R16, [R8+0xba0] ;  /* 0x000ba00008107984 */ /* 0x000e680000000400 */
[----:B------:R-:W-:Y:S01]  /*45a0*/  @P3 LDS.U16 R17, [R4+0x3c] ;  /* 0x00003c0004113984 */ /* 0x000fe20000000400 */
[----:B---3--:R-:W-:Y:S01]  /*45b0*/  HFMA2 R23, R11.H0_H0, R10.H0_H0, R12.H0_H0 ;  /* 0x2000000a0b177231 */ /* 0x008fe2000004080c */
[----:B------:R-:W-:-:S02]  /*45c0*/  PRMT R11, RZ, 0x7610, R11 ;  /* 0x00007610ff0b7816 */ /* 0x000fc4000000000b */
[----:B------:R-:W2:Y:S04]  /*45d0*/  @P3 LDS.U16 R9, [R4+0x3a] ;  /* 0x00003a0004093984 */ /* 0x000ea80000000400 */
[----:B------:R-:W-:Y:S04]  /*45e0*/  @P3 LDS.U16 R15, [R4+0x7c] ;  /* 0x00007c00040f3984 */ /* 0x000fe80000000400 */
[----:B------:R-:W3:Y:S04]  /*45f0*/  LDS.U16 R14, [R8+0xbc0] ;  /* 0x000bc000080e7984 */ /* 0x000ee80000000400 */
[----:B------:R-:W-:Y:S04]  /*4600*/  @P3 LDS.U16 R13, [R4+0x3e] ;  /* 0x00003e00040d3984 */ /* 0x000fe80000000400 */
[----:B------:R-:W-:Y:S01]  /*4610*/  @P3 LDS.U16 R11, [R4+0x7e] ;  /* 0x00007e00040b3984 */ /* 0x000fe20000000400 */
[----:B0-----:R-:W-:-:S03]  /*4620*/  HFMA2 R5, R22.H0_H0, R21.H0_H0, R5.H0_H0 ;  /* 0x2000001516057231 */ /* 0x001fc60000040805 */
[----:B------:R-:W0:Y:S04]  /*4630*/  LDS.U16 R12, [R8+0xfe0] ;  /* 0x000fe000080c7984 */ /* 0x000e280000000400 */
[----:B------:R-:W4:Y:S01]  /*4640*/  LDS.U16 R10, [R8+0xbe0] ;  /* 0x000be000080a7984 */ /* 0x000f220000000400 */
[----:B-1----:R-:W-:Y:S02]  /*4650*/  HFMA2 R5, R19.H0_H0, R16.H0_H0, R5.H0_H0 ;  /* 0x2000001013057231 */ /* 0x002fe40000040805 */
[----:B--2---:R-:W-:-:S04]  /*4660*/  HFMA2 R9, R9.H0_H0, R20.H0_H0, R23.H0_H0 ;  /* 0x2000001409097231 */ /* 0x004fc80000040817 */
[----:B------:R-:W-:Y:S02]  /*4670*/  HFMA2 R9, R17.H0_H0, R18.H0_H0, R9.H0_H0 ;  /* 0x2000001211097231 */ /* 0x000fe40000040809 */
[----:B---3--:R-:W-:Y:S02]  /*4680*/  HFMA2 R5, R15.H0_H0, R14.H0_H0, R5.H0_H0 ;  /* 0x2000000e0f057231 */ /* 0x008fe40000040805 */
[----:B0-----:R-:W-:Y:S02]  /*4690*/  HFMA2 R4, R13.H0_H0, R12.H0_H0, R9.H0_H0 ;  /* 0x2000000c0d047231 */ /* 0x001fe40000040809 */
[----:B----4-:R-:W-:Y:S01]  /*46a0*/  HFMA2 R5, R11.H0_H0, R10.H0_H0, R5.H0_H0 ;  /* 0x2000000a0b057231 */ /* 0x010fe20000040805 */
[----:B------:R-:W-:Y:S06]  /*46b0*/  BRA.U UP1, `(.L_x_2) ;  /* 0xffffffbd01c87547 */ /* 0x000fec000b83ffff */
[----:B------:R-:W-:-:S05]  /*46c0*/  VIADD R0, R0, 0x1 ;  /* 0x0000000100007836 */ /* 0x000fca0000000000 */
[----:B------:R-:W-:-:S13]  /*46d0*/  ISETP.NE.AND P2, PT, R0, 0x10, PT ;  /* 0x000000100000780c */ /* 0x000fda0003f45270 */
[----:B------:R-:W-:Y:S05]  /*46e0*/  @P2 BRA `(.L_x_3) ;  /* 0xffffffbc00182947 */ /* 0x000fea000383ffff */
[----:B------:R-:W0:Y:S01]  /*46f0*/  LDC.64 R6, c[0x0][0x380] ;  /* 0x0000e000ff067b82 */ /* 0x000e220000000a00 */
[----:B------:R-:W-:Y:S01]  /*4700*/  LOP3.LUT R33, R33, 0x1800, RZ, 0xc0, !PT ;  /* 0x0000180021217812 */ /* 0x000fe200078ec0ff */
[----:B------:R-:W-:-:S03]  /*4710*/  IMAD.SHL.U32 R3, R3, 0x100, RZ ;  /* 0x0000010003037824 */ /* 0x000fc600078e00ff */
[----:B------:R-:W-:-:S04]  /*4720*/  LOP3.LUT R2, R33, 0xf, R2, 0xf8, !PT ;  /* 0x0000000f21027812 */ /* 0x000fc800078ef802 */
[----:B------:R-:W-:-:S04]  /*4730*/  LOP3.LUT R2, R2, 0x7fffe000, R3, 0xf8, !PT ;  /* 0x7fffe00002027812 */ /* 0x000fc800078ef803 */
[----:B------:R-:W-:-:S05]  /*4740*/  IADD3 R2, PT, PT, R34, R2, R29 ;  /* 0x0000000222027210 */ /* 0x000fca0007ffe01d */
[----:B------:R-:W-:-:S04]  /*4750*/  IMAD R3, R25, 0x200, R2 ;  /* 0x0000020019037824 */ /* 0x000fc800078e0202 */
[----:B0-----:R-:W-:-:S05]  /*4760*/  IMAD.WIDE.U32 R2, R3, 0x2, R6 ;  /* 0x0000000203027825 */ /* 0x001fca00078e0006 */
[----:B------:R-:W-:Y:S04]  /*4770*/  STG.E.U16 desc[UR8][R2.64], R4 ;  /* 0x0000000402007986 */ /* 0x000fe8000c101508 */
[----:B------:R-:W-:Y:S01]  /*4780*/  STG.E.U16 desc[UR8][R2.64+0x200], R5 ;  /* 0x0002000502007986 */ /* 0x000fe2000c101508 */
[----:B------:R-:W-:Y:S05]  /*4790*/  EXIT ;  /* 0x000000000000794d */ /* 0x000fea0003800000 */
.L_x_4:
[----:B------:R-:W-:-:S00]  /*47a0*/  BRA `(.L_x_4) ;  /* 0xfffffffc00fc7947 */ /* 0x000fc0000383ffff */
[----:B------:R-:W-:-:S00]  /*47b0*/  NOP ;  /* 0x0000000000007918 */ /* 0x000fc00000000000 */
        /* <DEDUP_REMOVED lines=12> */
.L_x_5:


//--------------------- .nv.shared.main_kernel    --------------------------
	.section	.nv.shared.main_kernel,"aw",@nobits
	.sectionflags	@""
	.align	2
.nv.shared.main_kernel:
	.zero		18432


//--------------------- .nv.shared.reserved.0     --------------------------
	.section	.nv.shared.reserved.0,"aw",@nobits
	.weak		__nv_reservedSMEM_offset_0_alias
	.size		__nv_reservedSMEM_offset_0_alias, 0, 64
	.other		__nv_reservedSMEM_offset_0_alias,@"STO_CUDA_RESERVED_SHARED STV_DEFAULT"
__nv_reservedSMEM_offset_0_alias:
	.zero		0
	.zero		64


//--------------------- .nv.constant0.main_kernel --------------------------
	.section	.nv.constant0.main_kernel,"a",@progbits
	.sectionflags	@""
	.align	4
.nv.constant0.main_kernel:
	.zero		920


//--------------------- SYMBOLS --------------------------

	.type		.nv.reservedSmem.offset0,@object
	.size		.nv.reservedSmem.offset0,0x4
	.type		.nv.reservedSmem.cap,@object
	.size		.nv.reservedSmem.cap,0x4
